//
// Generated by NVIDIA NVVM Compiler
//
// Compiler Build ID: CL-36424714
// Cuda compilation tools, release 13.0, V13.0.88
// Based on NVVM 20.0.0
//

.version 9.0
.target sm_100
.address_size 64

	// .globl	_Z31mma_kernel_m16n8k16_ptx_f16_f32ILi16ELi8ELi16EEvP6__halfS1_PfS2_iiiiii

.visible .entry _Z31mma_kernel_m16n8k16_ptx_f16_f32ILi16ELi8ELi16EEvP6__halfS1_PfS2_iiiiii(
	.param .u64 .ptr .align 1 _Z31mma_kernel_m16n8k16_ptx_f16_f32ILi16ELi8ELi16EEvP6__halfS1_PfS2_iiiiii_param_0,
	.param .u64 .ptr .align 1 _Z31mma_kernel_m16n8k16_ptx_f16_f32ILi16ELi8ELi16EEvP6__halfS1_PfS2_iiiiii_param_1,
	.param .u64 .ptr .align 1 _Z31mma_kernel_m16n8k16_ptx_f16_f32ILi16ELi8ELi16EEvP6__halfS1_PfS2_iiiiii_param_2,
	.param .u64 .ptr .align 1 _Z31mma_kernel_m16n8k16_ptx_f16_f32ILi16ELi8ELi16EEvP6__halfS1_PfS2_iiiiii_param_3,
	.param .u32 _Z31mma_kernel_m16n8k16_ptx_f16_f32ILi16ELi8ELi16EEvP6__halfS1_PfS2_iiiiii_param_4,
	.param .u32 _Z31mma_kernel_m16n8k16_ptx_f16_f32ILi16ELi8ELi16EEvP6__halfS1_PfS2_iiiiii_param_5,
	.param .u32 _Z31mma_kernel_m16n8k16_ptx_f16_f32ILi16ELi8ELi16EEvP6__halfS1_PfS2_iiiiii_param_6,
	.param .u32 _Z31mma_kernel_m16n8k16_ptx_f16_f32ILi16ELi8ELi16EEvP6__halfS1_PfS2_iiiiii_param_7,
	.param .u32 _Z31mma_kernel_m16n8k16_ptx_f16_f32ILi16ELi8ELi16EEvP6__halfS1_PfS2_iiiiii_param_8,
	.param .u32 _Z31mma_kernel_m16n8k16_ptx_f16_f32ILi16ELi8ELi16EEvP6__halfS1_PfS2_iiiiii_param_9
)
{
	.reg .pred 	%p<57>;
	.reg .b16 	%rs<35>;
	.reg .b32 	%r<126>;
	.reg .b32 	%f<33>;
	.reg .b64 	%rd<49>;

	ld.param.u64 	%rd5, [_Z31mma_kernel_m16n8k16_ptx_f16_f32ILi16ELi8ELi16EEvP6__halfS1_PfS2_iiiiii_param_0];
	ld.param.u64 	%rd6, [_Z31mma_kernel_m16n8k16_ptx_f16_f32ILi16ELi8ELi16EEvP6__halfS1_PfS2_iiiiii_param_1];
	ld.param.u64 	%rd7, [_Z31mma_kernel_m16n8k16_ptx_f16_f32ILi16ELi8ELi16EEvP6__halfS1_PfS2_iiiiii_param_2];
	ld.param.u64 	%rd8, [_Z31mma_kernel_m16n8k16_ptx_f16_f32ILi16ELi8ELi16EEvP6__halfS1_PfS2_iiiiii_param_3];
	ld.param.u32 	%r50, [_Z31mma_kernel_m16n8k16_ptx_f16_f32ILi16ELi8ELi16EEvP6__halfS1_PfS2_iiiiii_param_4];
	ld.param.u32 	%r51, [_Z31mma_kernel_m16n8k16_ptx_f16_f32ILi16ELi8ELi16EEvP6__halfS1_PfS2_iiiiii_param_5];
	ld.param.u32 	%r52, [_Z31mma_kernel_m16n8k16_ptx_f16_f32ILi16ELi8ELi16EEvP6__halfS1_PfS2_iiiiii_param_6];
	ld.param.u32 	%r54, [_Z31mma_kernel_m16n8k16_ptx_f16_f32ILi16ELi8ELi16EEvP6__halfS1_PfS2_iiiiii_param_7];
	ld.param.u32 	%r55, [_Z31mma_kernel_m16n8k16_ptx_f16_f32ILi16ELi8ELi16EEvP6__halfS1_PfS2_iiiiii_param_8];
	ld.param.u32 	%r56, [_Z31mma_kernel_m16n8k16_ptx_f16_f32ILi16ELi8ELi16EEvP6__halfS1_PfS2_iiiiii_param_9];
	cvta.to.global.u64 	%rd1, %rd5;
	cvta.to.global.u64 	%rd2, %rd6;
	cvta.to.global.u64 	%rd3, %rd7;
	cvta.to.global.u64 	%rd4, %rd8;
	mov.u32 	%r57, %tid.x;
	mov.u32 	%r58, %ctaid.x;
	mov.u32 	%r59, %ntid.x;
	mad.lo.s32 	%r60, %r58, %r59, %r57;
	shr.s32 	%r61, %r60, 31;
	shr.u32 	%r62, %r61, 27;
	add.s32 	%r63, %r60, %r62;
	shr.s32 	%r64, %r63, 5;
	and.b32  	%r65, %r63, 65504;
	sub.s32 	%r66, %r60, %r65;
	cvt.u16.u32 	%rs1, %r66;
	cvt.s8.s32 	%rs2, %r66;
	shr.u16 	%rs3, %rs2, 13;
	and.b16  	%rs4, %rs3, 3;
	add.s16 	%rs5, %rs1, %rs4;
	cvt.s16.s8 	%rs6, %rs5;
	shr.s16 	%rs7, %rs6, 2;
	cvt.s32.s16 	%r1, %rs7;
	and.b16  	%rs8, %rs5, -4;
	sub.s16 	%rs9, %rs1, %rs8;
	cvt.u32.u16 	%r67, %rs9;
	cvt.s32.s8 	%r2, %r67;
	rem.s32 	%r68, %r64, %r54;
	shl.b32 	%r69, %r68, 8;
	rem.s32 	%r3, %r64, %r55;
	rem.s32 	%r70, %r64, %r56;
	shl.b32 	%r4, %r70, 7;
	cvt.s16.s8 	%rs10, %rs9;
	mul.wide.s16 	%r5, %rs10, 2;
	add.s32 	%r71, %r69, %r5;
	mul.lo.s32 	%r72, %r52, %r50;
	mul.wide.s16 	%r73, %rs7, 16;
	add.s32 	%r74, %r71, %r73;
	setp.lt.s32 	%p5, %r74, 0;
	setp.ge.s32 	%p6, %r74, %r72;
	or.pred  	%p7, %p5, %p6;
	@%p7 bra 	$L__BB0_2;
	rem.s32 	%r75, %r74, %r72;
	mul.wide.u32 	%rd9, %r75, 2;
	add.s64 	%rd10, %rd1, %rd9;
	ld.global.u16 	%rs11, [%rd10];
	mov.b32 	%r115, {%rs11, %rs12};
$L__BB0_2:
	add.s32 	%r10, %r74, 1;
	setp.lt.s32 	%p8, %r74, -1;
	setp.ge.s32 	%p9, %r10, %r72;
	or.pred  	%p10, %p8, %p9;
	@%p10 bra 	$L__BB0_4;
	rem.s32 	%r76, %r10, %r72;
	mul.wide.u32 	%rd11, %r76, 2;
	add.s64 	%rd12, %rd1, %rd11;
	ld.global.u16 	%rs13, [%rd12];
	cvt.u16.u32 	%rs14, %r115;
	mov.b32 	%r115, {%rs14, %rs13};
$L__BB0_4:
	add.s32 	%r13, %r74, 128;
	setp.lt.s32 	%p11, %r13, 0;
	setp.ge.s32 	%p12, %r13, %r72;
	or.pred  	%p13, %p11, %p12;
	@%p13 bra 	$L__BB0_6;
	rem.s32 	%r78, %r13, %r72;
	mul.wide.u32 	%rd13, %r78, 2;
	add.s64 	%rd14, %rd1, %rd13;
	ld.global.u16 	%rs15, [%rd14];
	mov.b32 	%r117, {%rs15, %rs16};
$L__BB0_6:
	add.s32 	%r16, %r74, 129;
	setp.lt.s32 	%p14, %r16, 0;
	setp.ge.s32 	%p15, %r16, %r72;
	or.pred  	%p16, %p14, %p15;
	@%p16 bra 	$L__BB0_8;
	rem.s32 	%r79, %r16, %r72;
	mul.wide.u32 	%rd15, %r79, 2;
	add.s64 	%rd16, %rd1, %rd15;
	ld.global.u16 	%rs17, [%rd16];
	cvt.u16.u32 	%rs18, %r117;
	mov.b32 	%r117, {%rs18, %rs17};
$L__BB0_8:
	add.s32 	%r19, %r74, 8;
	setp.lt.s32 	%p17, %r19, 0;
	setp.ge.s32 	%p18, %r19, %r72;
	or.pred  	%p19, %p17, %p18;
	@%p19 bra 	$L__BB0_10;
	rem.s32 	%r81, %r19, %r72;
	mul.wide.u32 	%rd17, %r81, 2;
	add.s64 	%rd18, %rd1, %rd17;
	ld.global.u16 	%rs19, [%rd18];
	mov.b32 	%r119, {%rs19, %rs20};
$L__BB0_10:
	add.s32 	%r22, %r74, 9;
	setp.lt.s32 	%p20, %r22, 0;
	setp.ge.s32 	%p21, %r22, %r72;
	or.pred  	%p22, %p20, %p21;
	@%p22 bra 	$L__BB0_12;
	rem.s32 	%r82, %r22, %r72;
	mul.wide.u32 	%rd19, %r82, 2;
	add.s64 	%rd20, %rd1, %rd19;
	ld.global.u16 	%rs21, [%rd20];
	cvt.u16.u32 	%rs22, %r119;
	mov.b32 	%r119, {%rs22, %rs21};
$L__BB0_12:
	add.s32 	%r25, %r74, 136;
	setp.lt.s32 	%p23, %r25, 0;
	setp.ge.s32 	%p24, %r25, %r72;
	or.pred  	%p25, %p23, %p24;
	@%p25 bra 	$L__BB0_14;
	rem.s32 	%r84, %r25, %r72;
	mul.wide.u32 	%rd21, %r84, 2;
	add.s64 	%rd22, %rd1, %rd21;
	ld.global.u16 	%rs23, [%rd22];
	mov.b32 	%r121, {%rs23, %rs24};
$L__BB0_14:
	add.s32 	%r28, %r74, 137;
	setp.lt.s32 	%p26, %r28, 0;
	setp.ge.s32 	%p27, %r28, %r72;
	or.pred  	%p28, %p26, %p27;
	@%p28 bra 	$L__BB0_16;
	rem.s32 	%r85, %r28, %r72;
	mul.wide.u32 	%rd23, %r85, 2;
	add.s64 	%rd24, %rd1, %rd23;
	ld.global.u16 	%rs25, [%rd24];
	cvt.u16.u32 	%rs26, %r121;
	mov.b32 	%r121, {%rs26, %rs25};
$L__BB0_16:
	shl.b32 	%r87, %r3, 7;
	add.s32 	%r88, %r87, %r1;
	mul.lo.s32 	%r31, %r52, %r51;
	shl.b32 	%r89, %r2, 4;
	add.s32 	%r90, %r88, %r89;
	setp.lt.s32 	%p29, %r90, 0;
	setp.ge.s32 	%p30, %r90, %r31;
	or.pred  	%p31, %p29, %p30;
	@%p31 bra 	$L__BB0_18;
	rem.s32 	%r91, %r90, %r31;
	mul.wide.u32 	%rd25, %r91, 2;
	add.s64 	%rd26, %rd2, %rd25;
	ld.global.u16 	%rs27, [%rd26];
	mov.b32 	%r123, {%rs27, %rs28};
$L__BB0_18:
	add.s32 	%r35, %r90, 8;
	setp.lt.s32 	%p32, %r35, 0;
	setp.ge.s32 	%p33, %r35, %r31;
	or.pred  	%p34, %p32, %p33;
	@%p34 bra 	$L__BB0_20;
	rem.s32 	%r92, %r35, %r31;
	mul.wide.u32 	%rd27, %r92, 2;
	add.s64 	%rd28, %rd2, %rd27;
	ld.global.u16 	%rs29, [%rd28];
	cvt.u16.u32 	%rs30, %r123;
	mov.b32 	%r123, {%rs30, %rs29};
$L__BB0_20:
	add.s32 	%r38, %r90, 64;
	setp.lt.s32 	%p35, %r38, 0;
	setp.ge.s32 	%p36, %r38, %r31;
	or.pred  	%p37, %p35, %p36;
	@%p37 bra 	$L__BB0_22;
	rem.s32 	%r94, %r38, %r31;
	mul.wide.u32 	%rd29, %r94, 2;
	add.s64 	%rd30, %rd2, %rd29;
	ld.global.u16 	%rs31, [%rd30];
	mov.b32 	%r125, {%rs31, %rs32};
$L__BB0_22:
	add.s32 	%r41, %r90, 72;
	setp.lt.s32 	%p38, %r41, 0;
	setp.ge.s32 	%p39, %r41, %r31;
	or.pred  	%p40, %p38, %p39;
	@%p40 bra 	$L__BB0_24;
	rem.s32 	%r95, %r41, %r31;
	mul.wide.u32 	%rd31, %r95, 2;
	add.s64 	%rd32, %rd2, %rd31;
	ld.global.u16 	%rs33, [%rd32];
	cvt.u16.u32 	%rs34, %r125;
	mov.b32 	%r125, {%rs34, %rs33};
$L__BB0_24:
	shl.b32 	%r97, %r1, 3;
	add.s32 	%r98, %r97, %r5;
	add.s32 	%r44, %r98, 64;
	add.s32 	%r99, %r44, %r4;
	mul.lo.s32 	%r45, %r51, %r50;
	add.s32 	%r46, %r99, -64;
	setp.gt.s32 	%p41, %r46, -1;
	setp.lt.s32 	%p42, %r46, %r45;
	and.pred  	%p1, %p41, %p42;
	mov.f32 	%f29, 0f00000000;
	not.pred 	%p43, %p1;
	@%p43 bra 	$L__BB0_26;
	rem.s32 	%r100, %r46, %r45;
	mul.wide.u32 	%rd33, %r100, 4;
	add.s64 	%rd34, %rd3, %rd33;
	ld.global.f32 	%f29, [%rd34];
$L__BB0_26:
	add.s32 	%r47, %r46, 1;
	setp.gt.s32 	%p44, %r46, -2;
	setp.lt.s32 	%p45, %r47, %r45;
	and.pred  	%p2, %p44, %p45;
	mov.f32 	%f30, 0f00000000;
	not.pred 	%p46, %p2;
	@%p46 bra 	$L__BB0_28;
	rem.s32 	%r101, %r47, %r45;
	mul.wide.u32 	%rd35, %r101, 4;
	add.s64 	%rd36, %rd3, %rd35;
	ld.global.f32 	%f30, [%rd36];
$L__BB0_28:
	setp.gt.s32 	%p47, %r99, -1;
	setp.lt.s32 	%p48, %r99, %r45;
	and.pred  	%p3, %p47, %p48;
	mov.f32 	%f31, 0f00000000;
	not.pred 	%p49, %p3;
	@%p49 bra 	$L__BB0_30;
	rem.s32 	%r102, %r99, %r45;
	mul.wide.u32 	%rd37, %r102, 4;
	add.s64 	%rd38, %rd3, %rd37;
	ld.global.f32 	%f31, [%rd38];
$L__BB0_30:
	add.s32 	%r49, %r46, 65;
	setp.gt.s32 	%p50, %r49, -1;
	setp.lt.s32 	%p51, %r49, %r45;
	and.pred  	%p4, %p50, %p51;
	mov.f32 	%f32, 0f00000000;
	not.pred 	%p52, %p4;
	@%p52 bra 	$L__BB0_32;
	rem.s32 	%r103, %r49, %r45;
	mul.wide.u32 	%rd39, %r103, 4;
	add.s64 	%rd40, %rd3, %rd39;
	ld.global.f32 	%f32, [%rd40];
$L__BB0_32:
	mov.f32 	%f17, 0f00000000;
	mov.f32 	%f18, %f17;
	mov.f32 	%f19, %f17;
	mov.f32 	%f20, %f17;
	// begin inline asm
	mma.sync.aligned.m16n8k16.row.col.f32.f16.f16.f32  { %f17, %f18, %f19, %f20 },  { %r115, %r117, %r119, %r121 },  { %r123, %r125 },  { %f29, %f30, %f31, %f32 };
	// end inline asm
	@%p43 bra 	$L__BB0_34;
	rem.s32 	%r110, %r46, %r45;
	mul.wide.u32 	%rd41, %r110, 4;
	add.s64 	%rd42, %rd4, %rd41;
	st.global.f32 	[%rd42], %f17;
$L__BB0_34:
	@%p46 bra 	$L__BB0_36;
	rem.s32 	%r111, %r47, %r45;
	mul.wide.u32 	%rd43, %r111, 4;
	add.s64 	%rd44, %rd4, %rd43;
	st.global.f32 	[%rd44], %f18;
$L__BB0_36:
	@%p49 bra 	$L__BB0_38;
	rem.s32 	%r112, %r99, %r45;
	mul.wide.u32 	%rd45, %r112, 4;
	add.s64 	%rd46, %rd4, %rd45;
	st.global.f32 	[%rd46], %f19;
$L__BB0_38:
	@%p52 bra 	$L__BB0_40;
	rem.s32 	%r113, %r49, %r45;
	mul.wide.u32 	%rd47, %r113, 4;
	add.s64 	%rd48, %rd4, %rd47;
	st.global.f32 	[%rd48], %f20;
$L__BB0_40:
	ret;

}
	// .globl	_Z26mma_kernel_m16n8k16_s8_s32ILi16ELi8ELi16EEvPaS0_PiS1_iiiiii
.visible .entry _Z26mma_kernel_m16n8k16_s8_s32ILi16ELi8ELi16EEvPaS0_PiS1_iiiiii(
	.param .u64 .ptr .align 1 _Z26mma_kernel_m16n8k16_s8_s32ILi16ELi8ELi16EEvPaS0_PiS1_iiiiii_param_0,
	.param .u64 .ptr .align 1 _Z26mma_kernel_m16n8k16_s8_s32ILi16ELi8ELi16EEvPaS0_PiS1_iiiiii_param_1,
	.param .u64 .ptr .align 1 _Z26mma_kernel_m16n8k16_s8_s32ILi16ELi8ELi16EEvPaS0_PiS1_iiiiii_param_2,
	.param .u64 .ptr .align 1 _Z26mma_kernel_m16n8k16_s8_s32ILi16ELi8ELi16EEvPaS0_PiS1_iiiiii_param_3,
	.param .u32 _Z26mma_kernel_m16n8k16_s8_s32ILi16ELi8ELi16EEvPaS0_PiS1_iiiiii_param_4,
	.param .u32 _Z26mma_kernel_m16n8k16_s8_s32ILi16ELi8ELi16EEvPaS0_PiS1_iiiiii_param_5,
	.param .u32 _Z26mma_kernel_m16n8k16_s8_s32ILi16ELi8ELi16EEvPaS0_PiS1_iiiiii_param_6,
	.param .u32 _Z26mma_kernel_m16n8k16_s8_s32ILi16ELi8ELi16EEvPaS0_PiS1_iiiiii_param_7,
	.param .u32 _Z26mma_kernel_m16n8k16_s8_s32ILi16ELi8ELi16EEvPaS0_PiS1_iiiiii_param_8,
	.param .u32 _Z26mma_kernel_m16n8k16_s8_s32ILi16ELi8ELi16EEvPaS0_PiS1_iiiiii_param_9
)
{
	.reg .pred 	%p<57>;
	.reg .b16 	%rs<14>;
	.reg .b32 	%r<148>;
	.reg .b64 	%rd<29>;

	ld.param.u64 	%rd11, [_Z26mma_kernel_m16n8k16_s8_s32ILi16ELi8ELi16EEvPaS0_PiS1_iiiiii_param_0];
	ld.param.u64 	%rd12, [_Z26mma_kernel_m16n8k16_s8_s32ILi16ELi8ELi16EEvPaS0_PiS1_iiiiii_param_1];
	ld.param.u64 	%rd13, [_Z26mma_kernel_m16n8k16_s8_s32ILi16ELi8ELi16EEvPaS0_PiS1_iiiiii_param_2];
	ld.param.u64 	%rd14, [_Z26mma_kernel_m16n8k16_s8_s32ILi16ELi8ELi16EEvPaS0_PiS1_iiiiii_param_3];
	ld.param.u32 	%r52, [_Z26mma_kernel_m16n8k16_s8_s32ILi16ELi8ELi16EEvPaS0_PiS1_iiiiii_param_4];
	ld.param.u32 	%r53, [_Z26mma_kernel_m16n8k16_s8_s32ILi16ELi8ELi16EEvPaS0_PiS1_iiiiii_param_5];
	ld.param.u32 	%r54, [_Z26mma_kernel_m16n8k16_s8_s32ILi16ELi8ELi16EEvPaS0_PiS1_iiiiii_param_6];
	ld.param.u32 	%r56, [_Z26mma_kernel_m16n8k16_s8_s32ILi16ELi8ELi16EEvPaS0_PiS1_iiiiii_param_7];
	ld.param.u32 	%r57, [_Z26mma_kernel_m16n8k16_s8_s32ILi16ELi8ELi16EEvPaS0_PiS1_iiiiii_param_8];
	ld.param.u32 	%r58, [_Z26mma_kernel_m16n8k16_s8_s32ILi16ELi8ELi16EEvPaS0_PiS1_iiiiii_param_9];
	cvta.to.global.u64 	%rd1, %rd11;
	cvta.to.global.u64 	%rd2, %rd12;
	cvta.to.global.u64 	%rd3, %rd13;
	cvta.to.global.u64 	%rd4, %rd14;
	mov.u32 	%r59, %tid.x;
	mov.u32 	%r60, %ctaid.x;
	mov.u32 	%r61, %ntid.x;
	mad.lo.s32 	%r62, %r60, %r61, %r59;
	shr.s32 	%r63, %r62, 31;
	shr.u32 	%r64, %r63, 27;
	add.s32 	%r65, %r62, %r64;
	shr.s32 	%r66, %r65, 5;
	and.b32  	%r67, %r65, 65504;
	sub.s32 	%r68, %r62, %r67;
	cvt.u16.u32 	%rs1, %r68;
	cvt.s8.s32 	%rs2, %r68;
	shr.u16 	%rs3, %rs2, 13;
	and.b16  	%rs4, %rs3, 3;
	add.s16 	%rs5, %rs1, %rs4;
	cvt.s16.s8 	%rs6, %rs5;
	shr.s16 	%rs7, %rs6, 2;
	cvt.s32.s16 	%r1, %rs7;
	and.b16  	%rs8, %rs5, -4;
	sub.s16 	%rs9, %rs1, %rs8;
	cvt.u32.u16 	%r69, %rs9;
	cvt.s32.s8 	%r2, %r69;
	rem.s32 	%r70, %r66, %r56;
	shl.b32 	%r71, %r70, 8;
	rem.s32 	%r3, %r66, %r57;
	rem.s32 	%r72, %r66, %r58;
	shl.b32 	%r4, %r72, 7;
	cvt.s16.s8 	%rs10, %rs9;
	mul.wide.s16 	%r73, %rs10, 4;
	add.s32 	%r74, %r71, %r73;
	mul.lo.s32 	%r75, %r54, %r52;
	mul.wide.s16 	%r76, %rs7, 16;
	add.s32 	%r77, %r74, %r76;
	setp.lt.s32 	%p5, %r77, 0;
	setp.ge.s32 	%p6, %r77, %r75;
	cvt.u64.u32 	%rd15, %r77;
	add.s64 	%rd5, %rd1, %rd15;
	mov.b32 	%r133, 0;
	or.pred  	%p7, %p5, %p6;
	@%p7 bra 	$L__BB1_2;
	ld.global.u8 	%r133, [%rd5];
$L__BB1_2:
	add.s32 	%r78, %r77, 1;
	setp.lt.s32 	%p8, %r77, -1;
	setp.ge.s32 	%p9, %r78, %r75;
	or.pred  	%p10, %p8, %p9;
	@%p10 bra 	$L__BB1_4;
	ld.global.u8 	%rs11, [%rd5+1];
	mul.wide.u16 	%r79, %rs11, 256;
	or.b32  	%r133, %r133, %r79;
$L__BB1_4:
	add.s32 	%r80, %r77, 2;
	setp.lt.s32 	%p11, %r77, -2;
	setp.ge.s32 	%p12, %r80, %r75;
	or.pred  	%p13, %p11, %p12;
	@%p13 bra 	$L__BB1_6;
	ld.global.u8 	%r81, [%rd5+2];
	shl.b32 	%r82, %r81, 16;
	and.b32  	%r83, %r133, -16711681;
	or.b32  	%r133, %r83, %r82;
$L__BB1_6:
	add.s32 	%r84, %r77, 3;
	setp.lt.s32 	%p14, %r77, -3;
	setp.ge.s32 	%p15, %r84, %r75;
	or.pred  	%p16, %p14, %p15;
	@%p16 bra 	$L__BB1_8;
	ld.global.u8 	%r85, [%rd5+3];
	shl.b32 	%r86, %r85, 24;
	or.b32  	%r133, %r133, %r86;
$L__BB1_8:
	add.s32 	%r88, %r77, 128;
	setp.lt.s32 	%p17, %r88, 0;
	setp.ge.s32 	%p18, %r88, %r75;
	cvt.u64.u32 	%rd16, %r88;
	add.s64 	%rd6, %rd1, %rd16;
	mov.b32 	%r137, 0;
	or.pred  	%p19, %p17, %p18;
	@%p19 bra 	$L__BB1_10;
	ld.global.u8 	%r137, [%rd6];
$L__BB1_10:
	add.s32 	%r89, %r77, 129;
	setp.lt.s32 	%p20, %r89, 0;
	setp.ge.s32 	%p21, %r89, %r75;
	or.pred  	%p22, %p20, %p21;
	@%p22 bra 	$L__BB1_12;
	ld.global.u8 	%rs12, [%rd6+1];
	mul.wide.u16 	%r90, %rs12, 256;
	or.b32  	%r137, %r137, %r90;
$L__BB1_12:
	add.s32 	%r91, %r77, 130;
	setp.lt.s32 	%p23, %r91, 0;
	setp.ge.s32 	%p24, %r91, %r75;
	or.pred  	%p25, %p23, %p24;
	@%p25 bra 	$L__BB1_14;
	ld.global.u8 	%r92, [%rd6+2];
	shl.b32 	%r93, %r92, 16;
	and.b32  	%r94, %r137, -16711681;
	or.b32  	%r137, %r94, %r93;
$L__BB1_14:
	add.s32 	%r95, %r77, 131;
	setp.lt.s32 	%p26, %r95, 0;
	setp.ge.s32 	%p27, %r95, %r75;
	or.pred  	%p28, %p26, %p27;
	@%p28 bra 	$L__BB1_16;
	ld.global.u8 	%r96, [%rd6+3];
	shl.b32 	%r97, %r96, 24;
	or.b32  	%r137, %r137, %r97;
$L__BB1_16:
	shl.b32 	%r99, %r2, 5;
	add.s32 	%r100, %r99, %r1;
	shl.b32 	%r101, %r3, 7;
	add.s32 	%r102, %r100, %r101;
	mul.lo.s32 	%r24, %r54, %r53;
	setp.lt.s32 	%p29, %r102, 0;
	setp.ge.s32 	%p30, %r102, %r24;
	mov.b32 	%r140, 0;
	or.pred  	%p31, %p29, %p30;
	@%p31 bra 	$L__BB1_18;
	cvt.u64.u32 	%rd17, %r102;
	add.s64 	%rd18, %rd2, %rd17;
	ld.global.u8 	%r140, [%rd18];
$L__BB1_18:
	add.s32 	%r27, %r102, 8;
	setp.lt.s32 	%p32, %r27, 0;
	setp.ge.s32 	%p33, %r27, %r24;
	mov.b32 	%r141, 0;
	or.pred  	%p34, %p32, %p33;
	@%p34 bra 	$L__BB1_20;
	cvt.u64.u32 	%rd19, %r27;
	add.s64 	%rd20, %rd2, %rd19;
	ld.global.u8 	%rs13, [%rd20];
	mul.wide.u16 	%r141, %rs13, 256;
$L__BB1_20:
	add.s32 	%r30, %r102, 16;
	setp.lt.s32 	%p35, %r30, 0;
	setp.ge.s32 	%p36, %r30, %r24;
	mov.b32 	%r142, 0;
	or.pred  	%p37, %p35, %p36;
	@%p37 bra 	$L__BB1_22;
	cvt.u64.u32 	%rd21, %r30;
	add.s64 	%rd22, %rd2, %rd21;
	ld.global.u8 	%r105, [%rd22];
	shl.b32 	%r142, %r105, 16;
$L__BB1_22:
	add.s32 	%r33, %r102, 24;
	setp.lt.s32 	%p38, %r33, 0;
	setp.ge.s32 	%p39, %r33, %r24;
	mov.b32 	%r143, 0;
	or.pred  	%p40, %p38, %p39;
	@%p40 bra 	$L__BB1_24;
	cvt.u64.u32 	%rd23, %r33;
	add.s64 	%rd24, %rd2, %rd23;
	ld.global.u8 	%r107, [%rd24];
	shl.b32 	%r143, %r107, 24;
$L__BB1_24:
	shl.b32 	%r109, %r1, 3;
	shl.b32 	%r110, %r2, 1;
	add.s32 	%r111, %r109, %r110;
	add.s32 	%r36, %r111, 64;
	add.s32 	%r113, %r36, %r4;
	mul.lo.s32 	%r37, %r53, %r52;
	add.s32 	%r38, %r113, -64;
	setp.gt.s32 	%p41, %r38, -1;
	setp.lt.s32 	%p42, %r38, %r37;
	and.pred  	%p1, %p41, %p42;
	mul.wide.u32 	%rd25, %r38, 4;
	add.s64 	%rd7, %rd3, %rd25;
	mov.b32 	%r144, 0;
	not.pred 	%p43, %p1;
	@%p43 bra 	$L__BB1_26;
	ld.global.u32 	%r144, [%rd7];
$L__BB1_26:
	add.s32 	%r115, %r38, 1;
	setp.gt.s32 	%p44, %r38, -2;
	setp.lt.s32 	%p45, %r115, %r37;
	and.pred  	%p2, %p44, %p45;
	mov.b32 	%r145, 0;
	not.pred 	%p46, %p2;
	@%p46 bra 	$L__BB1_28;
	ld.global.u32 	%r145, [%rd7+4];
$L__BB1_28:
	setp.gt.s32 	%p47, %r113, -1;
	setp.lt.s32 	%p48, %r113, %r37;
	and.pred  	%p3, %p47, %p48;
	mul.wide.u32 	%rd26, %r113, 4;
	add.s64 	%rd8, %rd3, %rd26;
	mov.b32 	%r146, 0;
	not.pred 	%p49, %p3;
	@%p49 bra 	$L__BB1_30;
	ld.global.u32 	%r146, [%rd8];
$L__BB1_30:
	add.s32 	%r118, %r38, 65;
	setp.gt.s32 	%p50, %r118, -1;
	setp.lt.s32 	%p51, %r118, %r37;
	and.pred  	%p4, %p50, %p51;
	mov.b32 	%r147, 0;
	not.pred 	%p52, %p4;
	@%p52 bra 	$L__BB1_32;
	ld.global.u32 	%r147, [%rd8+4];
$L__BB1_32:
	or.b32  	%r130, %r143, %r142;
	or.b32  	%r131, %r130, %r141;
	or.b32  	%r125, %r131, %r140;
	// begin inline asm
	mma.sync.aligned.m16n8k16.row.col.s32.s8.s8.s32  { %r119, %r120, %r121, %r122 },  { %r133, %r137 },  { %r125 },  { %r144, %r145, %r146, %r147 };
	// end inline asm
	add.s64 	%rd9, %rd4, %rd25;
	@%p43 bra 	$L__BB1_34;
	st.global.u32 	[%rd9], %r119;
$L__BB1_34:
	@%p46 bra 	$L__BB1_36;
	st.global.u32 	[%rd9+4], %r120;
$L__BB1_36:
	add.s64 	%rd10, %rd4, %rd26;
	@%p49 bra 	$L__BB1_38;
	st.global.u32 	[%rd10], %r121;
$L__BB1_38:
	@%p52 bra 	$L__BB1_40;
	st.global.u32 	[%rd10+4], %r122;
$L__BB1_40:
	ret;

}


// ===== COMPILED SASS (sm_100) =====

	.target	sm_100

	.elftype	@"ET_EXEC"


//--------------------- .note.nv.tkinfo           --------------------------
	.section	.note.nv.tkinfo,"",@"SHT_NOTE"
	.sectionflags	@"SHF_NOTE_NV_TKINFO"
	.tkinfo
        /*0018*/ 	.word	0x00000002
        /*0030*/ 	.string	""
        /*0030*/ 	.string	"ptxas"
        /*0030*/ 	.string	"Cuda compilation tools, release 13.0, V13.0.88"
        /*0030*/ 	.string	"Build cuda_13.0.r13.0/compiler.36424714_0"
        /*0030*/ 	.string	"-arch sm_100 -m 64 "



//--------------------- .note.nv.cuinfo           --------------------------
	.section	.note.nv.cuinfo,"",@"SHT_NOTE"
	.sectionflags	@"SHF_NOTE_NV_CUINFO"
        /*0018*/ 	.short	0x0002
        /*001a*/ 	.short	0x0064
        /*001c*/ 	.short	0x0082
	.zero		2


//--------------------- .nv.info                  --------------------------
	.section	.nv.info,"",@"SHT_CUDA_INFO"
	.align	4


	//----- nvinfo : EIATTR_REGCOUNT
	.align		4
        /*0000*/ 	.byte	0x04, 0x2f
        /*0002*/ 	.short	(.L_1 - .L_0)
	.align		4
.L_0:
        /*0004*/ 	.word	index@(_Z31mma_kernel_m16n8k16_ptx_f16_f32ILi16ELi8ELi16EEvP6__halfS1_PfS2_iiiiii)
        /*0008*/ 	.word	0x00000019


	//----- nvinfo : EIATTR_FRAME_SIZE
	.align		4
.L_1:
        /*000c*/ 	.byte	0x04, 0x11
        /*000e*/ 	.short	(.L_3 - .L_2)
	.align		4
.L_2:
        /*0010*/ 	.word	index@(_Z31mma_kernel_m16n8k16_ptx_f16_f32ILi16ELi8ELi16EEvP6__halfS1_PfS2_iiiiii)
        /*0014*/ 	.word	0x00000000


	//----- nvinfo : EIATTR_REGCOUNT
	.align		4
.L_3:
        /*0018*/ 	.byte	0x04, 0x2f
        /*001a*/ 	.short	(.L_5 - .L_4)
	.align		4
.L_4:
        /*001c*/ 	.word	index@(_Z26mma_kernel_m16n8k16_s8_s32ILi16ELi8ELi16EEvPaS0_PiS1_iiiiii)
        /*0020*/ 	.word	0x00000019


	//----- nvinfo : EIATTR_FRAME_SIZE
	.align		4
.L_5:
        /*0024*/ 	.byte	0x04, 0x11
        /*0026*/ 	.short	(.L_7 - .L_6)
	.align		4
.L_6:
        /*0028*/ 	.word	index@(_Z26mma_kernel_m16n8k16_s8_s32ILi16ELi8ELi16EEvPaS0_PiS1_iiiiii)
        /*002c*/ 	.word	0x00000000


	//----- nvinfo : EIATTR_MIN_STACK_SIZE
	.align		4
.L_7:
        /*0030*/ 	.byte	0x04, 0x12
        /*0032*/ 	.short	(.L_9 - .L_8)
	.align		4
.L_8:
        /*0034*/ 	.word	index@(_Z26mma_kernel_m16n8k16_s8_s32ILi16ELi8ELi16EEvPaS0_PiS1_iiiiii)
        /*0038*/ 	.word	0x00000000


	//----- nvinfo : EIATTR_MIN_STACK_SIZE
	.align		4
.L_9:
        /*003c*/ 	.byte	0x04, 0x12
        /*003e*/ 	.short	(.L_11 - .L_10)
	.align		4
.L_10:
        /*0040*/ 	.word	index@(_Z31mma_kernel_m16n8k16_ptx_f16_f32ILi16ELi8ELi16EEvP6__halfS1_PfS2_iiiiii)
        /*0044*/ 	.word	0x00000000
.L_11:


//--------------------- .nv.compat                --------------------------
	.section	.nv.compat,"",@"SHT_CUDA_COMPAT_INFO"
	.align	4
        /*0000*/ 	.byte	0x02, 0x09, 0x00, 0x00, 0x02, 0x02, 0x01, 0x00, 0x02, 0x05, 0x05, 0x00, 0x03, 0x07, 0x01, 0x01
        /*0010*/ 	.byte	0x02, 0x03, 0x00, 0x00, 0x02, 0x06, 0x01, 0x00, 0x04, 0x0b, 0x08, 0x00, 0x01, 0x00, 0x00, 0x00
        /*0020*/ 	.byte	0x00, 0x00, 0x00, 0x00


//--------------------- .nv.info._Z26mma_kernel_m16n8k16_s8_s32ILi16ELi8ELi16EEvPaS0_PiS1_iiiiii --------------------------
	.section	.nv.info._Z26mma_kernel_m16n8k16_s8_s32ILi16ELi8ELi16EEvPaS0_PiS1_iiiiii,"",@"SHT_CUDA_INFO"
	.sectionflags	@""
	.align	4


	//----- nvinfo : EIATTR_CUDA_API_VERSION
	.align		4
        /*0000*/ 	.byte	0x04, 0x37
        /*0002*/ 	.short	(.L_13 - .L_12)
.L_12:
        /*0004*/ 	.word	0x00000082


	//----- nvinfo : EIATTR_KPARAM_INFO
	.align		4
.L_13:
        /*0008*/ 	.byte	0x04, 0x17
        /*000a*/ 	.short	(.L_15 - .L_14)
.L_14:
        /*000c*/ 	.word	0x00000000
        /*0010*/ 	.short	0x0009
        /*0012*/ 	.short	0x0034
        /*0014*/ 	.byte	0x00, 0xf0, 0x11, 0x00


	//----- nvinfo : EIATTR_KPARAM_INFO
	.align		4
.L_15:
        /*0018*/ 	.byte	0x04, 0x17
        /*001a*/ 	.short	(.L_17 - .L_16)
.L_16:
        /*001c*/ 	.word	0x00000000
        /*0020*/ 	.short	0x0008
        /*0022*/ 	.short	0x0030
        /*0024*/ 	.byte	0x00, 0xf0, 0x11, 0x00


	//----- nvinfo : EIATTR_KPARAM_INFO
	.align		4
.L_17:
        /*0028*/ 	.byte	0x04, 0x17
        /*002a*/ 	.short	(.L_19 - .L_18)
.L_18:
        /*002c*/ 	.word	0x00000000
        /*0030*/ 	.short	0x0007
        /*0032*/ 	.short	0x002c
        /*0034*/ 	.byte	0x00, 0xf0, 0x11, 0x00


	//----- nvinfo : EIATTR_KPARAM_INFO
	.align		4
.L_19:
        /*0038*/ 	.byte	0x04, 0x17
        /*003a*/ 	.short	(.L_21 - .L_20)
.L_20:
        /*003c*/ 	.word	0x00000000
        /*0040*/ 	.short	0x0006
        /*0042*/ 	.short	0x0028
        /*0044*/ 	.byte	0x00, 0xf0, 0x11, 0x00


	//----- nvinfo : EIATTR_KPARAM_INFO
	.align		4
.L_21:
        /*0048*/ 	.byte	0x04, 0x17
        /*004a*/ 	.short	(.L_23 - .L_22)
.L_22:
        /*004c*/ 	.word	0x00000000
        /*0050*/ 	.short	0x0005
        /*0052*/ 	.short	0x0024
        /*0054*/ 	.byte	0x00, 0xf0, 0x11, 0x00


	//----- nvinfo : EIATTR_KPARAM_INFO
	.align		4
.L_23:
        /*0058*/ 	.byte	0x04, 0x17
        /*005a*/ 	.short	(.L_25 - .L_24)
.L_24:
        /*005c*/ 	.word	0x00000000
        /*0060*/ 	.short	0x0004
        /*0062*/ 	.short	0x0020
        /*0064*/ 	.byte	0x00, 0xf0, 0x11, 0x00


	//----- nvinfo : EIATTR_KPARAM_INFO
	.align		4
.L_25:
        /*0068*/ 	.byte	0x04, 0x17
        /*006a*/ 	.short	(.L_27 - .L_26)
.L_26:
        /*006c*/ 	.word	0x00000000
        /*0070*/ 	.short	0x0003
        /*0072*/ 	.short	0x0018
        /*0074*/ 	.byte	0x00, 0xf5, 0x21, 0x00


	//----- nvinfo : EIATTR_KPARAM_INFO
	.align		4
.L_27:
        /*0078*/ 	.byte	0x04, 0x17
        /*007a*/ 	.short	(.L_29 - .L_28)
.L_28:
        /*007c*/ 	.word	0x00000000
        /*0080*/ 	.short	0x0002
        /*0082*/ 	.short	0x0010
        /*0084*/ 	.byte	0x00, 0xf5, 0x21, 0x00


	//----- nvinfo : EIATTR_KPARAM_INFO
	.align		4
.L_29:
        /*0088*/ 	.byte	0x04, 0x17
        /*008a*/ 	.short	(.L_31 - .L_30)
.L_30:
        /*008c*/ 	.word	0x00000000
        /*0090*/ 	.short	0x0001
        /*0092*/ 	.short	0x0008
        /*0094*/ 	.byte	0x00, 0xf5, 0x21, 0x00


	//----- nvinfo : EIATTR_KPARAM_INFO
	.align		4
.L_31:
        /*0098*/ 	.byte	0x04, 0x17
        /*009a*/ 	.short	(.L_33 - .L_32)
.L_32:
        /*009c*/ 	.word	0x00000000
        /*00a0*/ 	.short	0x0000
        /*00a2*/ 	.short	0x0000
        /*00a4*/ 	.byte	0x00, 0xf5, 0x21, 0x00


	//----- nvinfo : EIATTR_SPARSE_MMA_MASK
	.align		4
.L_33:
        /*00a8*/ 	.byte	0x03, 0x50
        /*00aa*/ 	.short	0x0000


	//----- nvinfo : EIATTR_MAXREG_COUNT
	.align		4
        /*00ac*/ 	.byte	0x03, 0x1b
        /*00ae*/ 	.short	0x00ff


	//----- nvinfo : EIATTR_MERCURY_ISA_VERSION
	.align		4
        /*00b0*/ 	.byte	0x03, 0x5f
        /*00b2*/ 	.short	0x0101


	//----- nvinfo : EIATTR_VRC_CTA_INIT_COUNT
	.align		4
        /*00b4*/ 	.byte	0x02, 0x4a
	.zero		1
	.zero		1


	//----- nvinfo : EIATTR_EXIT_INSTR_OFFSETS
	.align		4
        /*00b8*/ 	.byte	0x04, 0x1c
        /*00ba*/ 	.short	(.L_35 - .L_34)


	//   ....[0]....
.L_34:
        /*00bc*/ 	.word	0x00000d80


	//   ....[1]....
        /*00c0*/ 	.word	0x00000da0


	//----- nvinfo : EIATTR_CBANK_PARAM_SIZE
	.align		4
.L_35:
        /*00c4*/ 	.byte	0x03, 0x19
        /*00c6*/ 	.short	0x0038


	//----- nvinfo : EIATTR_PARAM_CBANK
	.align		4
        /*00c8*/ 	.byte	0x04, 0x0a
        /*00ca*/ 	.short	(.L_37 - .L_36)
	.align		4
.L_36:
        /*00cc*/ 	.word	index@(.nv.constant0._Z26mma_kernel_m16n8k16_s8_s32ILi16ELi8ELi16EEvPaS0_PiS1_iiiiii)
        /*00d0*/ 	.short	0x0380
        /*00d2*/ 	.short	0x0038


	//----- nvinfo : EIATTR_SW_WAR
	.align		4
.L_37:
        /*00d4*/ 	.byte	0x04, 0x36
        /*00d6*/ 	.short	(.L_39 - .L_38)
.L_38:
        /*00d8*/ 	.word	0x00000008
.L_39:


//--------------------- .nv.info._Z31mma_kernel_m16n8k16_ptx_f16_f32ILi16ELi8ELi16EEvP6__halfS1_PfS2_iiiiii --------------------------
	.section	.nv.info._Z31mma_kernel_m16n8k16_ptx_f16_f32ILi16ELi8ELi16EEvP6__halfS1_PfS2_iiiiii,"",@"SHT_CUDA_INFO"
	.sectionflags	@""
	.align	4


	//----- nvinfo : EIATTR_CUDA_API_VERSION
	.align		4
        /*0000*/ 	.byte	0x04, 0x37
        /*0002*/ 	.short	(.L_41 - .L_40)
.L_40:
        /*0004*/ 	.word	0x00000082


	//----- nvinfo : EIATTR_KPARAM_INFO
	.align		4
.L_41:
        /*0008*/ 	.byte	0x04, 0x17
        /*000a*/ 	.short	(.L_43 - .L_42)
.L_42:
        /*000c*/ 	.word	0x00000000
        /*0010*/ 	.short	0x0009
        /*0012*/ 	.short	0x0034
        /*0014*/ 	.byte	0x00, 0xf0, 0x11, 0x00


	//----- nvinfo : EIATTR_KPARAM_INFO
	.align		4
.L_43:
        /*0018*/ 	.byte	0x04, 0x17
        /*001a*/ 	.short	(.L_45 - .L_44)
.L_44:
        /*001c*/ 	.word	0x00000000
        /*0020*/ 	.short	0x0008
        /*0022*/ 	.short	0x0030
        /*0024*/ 	.byte	0x00, 0xf0, 0x11, 0x00


	//----- nvinfo : EIATTR_KPARAM_INFO
	.align		4
.L_45:
        /*0028*/ 	.byte	0x04, 0x17
        /*002a*/ 	.short	(.L_47 - .L_46)
.L_46:
        /*002c*/ 	.word	0x00000000
        /*0030*/ 	.short	0x0007
        /*0032*/ 	.short	0x002c
        /*0034*/ 	.byte	0x00, 0xf0, 0x11, 0x00


	//----- nvinfo : EIATTR_KPARAM_INFO
	.align		4
.L_47:
        /*0038*/ 	.byte	0x04, 0x17
        /*003a*/ 	.short	(.L_49 - .L_48)
.L_48:
        /*003c*/ 	.word	0x00000000
        /*0040*/ 	.short	0x0006
        /*0042*/ 	.short	0x0028
        /*0044*/ 	.byte	0x00, 0xf0, 0x11, 0x00


	//----- nvinfo : EIATTR_KPARAM_INFO
	.align		4
.L_49:
        /*0048*/ 	.byte	0x04, 0x17
        /*004a*/ 	.short	(.L_51 - .L_50)
.L_50:
        /*004c*/ 	.word	0x00000000
        /*0050*/ 	.short	0x0005
        /*0052*/ 	.short	0x0024
        /*0054*/ 	.byte	0x00, 0xf0, 0x11, 0x00


	//----- nvinfo : EIATTR_KPARAM_INFO
	.align		4
.L_51:
        /*0058*/ 	.byte	0x04, 0x17
        /*005a*/ 	.short	(.L_53 - .L_52)
.L_52:
        /*005c*/ 	.word	0x00000000
        /*0060*/ 	.short	0x0004
        /*0062*/ 	.short	0x0020
        /*0064*/ 	.byte	0x00, 0xf0, 0x11, 0x00


	//----- nvinfo : EIATTR_KPARAM_INFO
	.align		4
.L_53:
        /*0068*/ 	.byte	0x04, 0x17
        /*006a*/ 	.short	(.L_55 - .L_54)
.L_54:
        /*006c*/ 	.word	0x00000000
        /*0070*/ 	.short	0x0003
        /*0072*/ 	.short	0x0018
        /*0074*/ 	.byte	0x00, 0xf5, 0x21, 0x00


	//----- nvinfo : EIATTR_KPARAM_INFO
	.align		4
.L_55:
        /*0078*/ 	.byte	0x04, 0x17
        /*007a*/ 	.short	(.L_57 - .L_56)
.L_56:
        /*007c*/ 	.word	0x00000000
        /*0080*/ 	.short	0x0002
        /*0082*/ 	.short	0x0010
        /*0084*/ 	.byte	0x00, 0xf5, 0x21, 0x00


	//----- nvinfo : EIATTR_KPARAM_INFO
	.align		4
.L_57:
        /*0088*/ 	.byte	0x04, 0x17
        /*008a*/ 	.short	(.L_59 - .L_58)
.L_58:
        /*008c*/ 	.word	0x00000000
        /*0090*/ 	.short	0x0001
        /*0092*/ 	.short	0x0008
        /*0094*/ 	.byte	0x00, 0xf5, 0x21, 0x00


	//----- nvinfo : EIATTR_KPARAM_INFO
	.align		4
.L_59:
        /*0098*/ 	.byte	0x04, 0x17
        /*009a*/ 	.short	(.L_61 - .L_60)
.L_60:
        /*009c*/ 	.word	0x00000000
        /*00a0*/ 	.short	0x0000
        /*00a2*/ 	.short	0x0000
        /*00a4*/ 	.byte	0x00, 0xf5, 0x21, 0x00


	//----- nvinfo : EIATTR_SPARSE_MMA_MASK
	.align		4
.L_61:
        /*00a8*/ 	.byte	0x03, 0x50
        /*00aa*/ 	.short	0x0000


	//----- nvinfo : EIATTR_MAXREG_COUNT
	.align		4
        /*00ac*/ 	.byte	0x03, 0x1b
        /*00ae*/ 	.short	0x00ff


	//----- nvinfo : EIATTR_MERCURY_ISA_VERSION
	.align		4
        /*00b0*/ 	.byte	0x03, 0x5f
        /*00b2*/ 	.short	0x0101


	//----- nvinfo : EIATTR_VRC_CTA_INIT_COUNT
	.align		4
        /*00b4*/ 	.byte	0x02, 0x4a
	.zero		1
	.zero		1


	//----- nvinfo : EIATTR_EXIT_INSTR_OFFSETS
	.align		4
        /*00b8*/ 	.byte	0x04, 0x1c
        /*00ba*/ 	.short	(.L_63 - .L_62)


	//   ....[0]....
.L_62:
        /*00bc*/ 	.word	0x00002cb0


	//   ....[1]....
        /*00c0*/ 	.word	0x00002e60


	//----- nvinfo : EIATTR_CRS_STACK_SIZE
	.align		4
.L_63:
        /*00c4*/ 	.byte	0x04, 0x1e
        /*00c6*/ 	.short	(.L_65 - .L_64)
.L_64:
        /*00c8*/ 	.word	0x00000000


	//----- nvinfo : EIATTR_CBANK_PARAM_SIZE
	.align		4
.L_65:
        /*00cc*/ 	.byte	0x03, 0x19
        /*00ce*/ 	.short	0x0038


	//----- nvinfo : EIATTR_PARAM_CBANK
	.align		4
        /*00d0*/ 	.byte	0x04, 0x0a
        /*00d2*/ 	.short	(.L_67 - .L_66)
	.align		4
.L_66:
        /*00d4*/ 	.word	index@(.nv.constant0._Z31mma_kernel_m16n8k16_ptx_f16_f32ILi16ELi8ELi16EEvP6__halfS1_PfS2_iiiiii)
        /*00d8*/ 	.short	0x0380
        /*00da*/ 	.short	0x0038


	//----- nvinfo : EIATTR_SW_WAR
	.align		4
.L_67:
        /*00dc*/ 	.byte	0x04, 0x36
        /*00de*/ 	.short	(.L_69 - .L_68)
.L_68:
        /*00e0*/ 	.word	0x00000008
.L_69:


//--------------------- .nv.callgraph             --------------------------
	.section	.nv.callgraph,"",@"SHT_CUDA_CALLGRAPH"
	.align	4
	.sectionentsize	8
	.align		4
        /*0000*/ 	.word	0x00000000
	.align		4
        /*0004*/ 	.word	0xffffffff
	.align		4
        /*0008*/ 	.word	0x00000000
	.align		4
        /*000c*/ 	.word	0xfffffffe
	.align		4
        /*0010*/ 	.word	0x00000000
	.align		4
        /*0014*/ 	.word	0xfffffffd
	.align		4
        /*0018*/ 	.word	0x00000000
	.align		4
        /*001c*/ 	.word	0xfffffffc


//--------------------- .text._Z26mma_kernel_m16n8k16_s8_s32ILi16ELi8ELi16EEvPaS0_PiS1_iiiiii --------------------------
	.section	.text._Z26mma_kernel_m16n8k16_s8_s32ILi16ELi8ELi16EEvPaS0_PiS1_iiiiii,"ax",@progbits
	.align	128
        .global         _Z26mma_kernel_m16n8k16_s8_s32ILi16ELi8ELi16EEvPaS0_PiS1_iiiiii
        .type           _Z26mma_kernel_m16n8k16_s8_s32ILi16ELi8ELi16EEvPaS0_PiS1_iiiiii,@function
        .size           _Z26mma_kernel_m16n8k16_s8_s32ILi16ELi8ELi16EEvPaS0_PiS1_iiiiii,(.L_x_40 - _Z26mma_kernel_m16n8k16_s8_s32ILi16ELi8ELi16EEvPaS0_PiS1_iiiiii)
        .other          _Z26mma_kernel_m16n8k16_s8_s32ILi16ELi8ELi16EEvPaS0_PiS1_iiiiii,@"STO_CUDA_ENTRY STV_DEFAULT"
_Z26mma_kernel_m16n8k16_s8_s32ILi16ELi8ELi16EEvPaS0_PiS1_iiiiii:
.text._Z26mma_kernel_m16n8k16_s8_s32ILi16ELi8ELi16EEvPaS0_PiS1_iiiiii:
[----:B------:R-:W-:Y:S08]  /*0000*/  LDC R1, c[0x0][0x37c] ;  /* 0x0000df00ff017b82 */ /* 0x000ff00000000800 */
[----:B------:R-:W0:Y:S01]  /*0010*/  LDC R14, c[0x0][0x3b0] ;  /* 0x0000ec00ff0e7b82 */ /* 0x000e220000000800 */
[----:B------:R-:W1:Y:S01]  /*0020*/  S2R R10, SR_TID.X ;  /* 0x00000000000a7919 */ /* 0x000e620000002100 */
[----:B------:R-:W2:Y:S01]  /*0030*/  LDCU UR6, c[0x0][0x3a4] ;  /* 0x00007480ff0677ac */ /* 0x000ea20008000800 */
[----:B------:R-:W3:Y:S05]  /*0040*/  LDCU UR5, c[0x0][0x3a0] ;  /* 0x00007400ff0577ac */ /* 0x000eea0008000800 */
[----:B------:R-:W4:Y:S01]  /*0050*/  LDC R12, c[0x0][0x3ac] ;  /* 0x0000eb00ff0c7b82 */ /* 0x000f220000000800 */
[----:B------:R-:W5:Y:S01]  /*0060*/  LDCU.64 UR8, c[0x0][0x358] ;  /* 0x00006b00ff0877ac */ /* 0x000f620008000a00 */
[----:B------:R-:W5:Y:S06]  /*0070*/  LDCU.64 UR10, c[0x0][0x380] ;  /* 0x00007000ff0a77ac */ /* 0x000f6c0008000a00 */
[----:B------:R-:W1:Y:S01]  /*0080*/  S2UR UR4, SR_CTAID.X ;  /* 0x00000000000479c3 */ /* 0x000e620000002500 */
[----:B0-----:R-:W-:-:S07]  /*0090*/  IABS R4, R14 ;  /* 0x0000000e00047213 */ /* 0x001fce0000000000 */
[----:B------:R-:W1:Y:S01]  /*00a0*/  LDC R5, c[0x0][0x360] ;  /* 0x0000d800ff057b82 */ /* 0x000e620000000800 */
[----:B------:R-:W0:Y:S01]  /*00b0*/  I2F.RP R0, R4 ;  /* 0x0000000400007306 */ /* 0x000e220000209400 */
[----:B----4-:R-:W-:-:S06]  /*00c0*/  IABS R6, R12 ;  /* 0x0000000c00067213 */ /* 0x010fcc0000000000 */
[----:B------:R-:W4:Y:S01]  /*00d0*/  LDC R8, c[0x0][0x3b4] ;  /* 0x0000ed00ff087b82 */ /* 0x000f220000000800 */
[----:B------:R-:W-:Y:S01]  /*00e0*/  ISETP.NE.AND P5, PT, R12, RZ, PT ;  /* 0x000000ff0c00720c */ /* 0x000fe20003fa5270 */
[----:B------:R-:W2:Y:S08]  /*00f0*/  I2F.RP R2, R6 ;  /* 0x0000000600027306 */ /* 0x000eb00000209400 */
[----:B0-----:R-:W0:Y:S01]  /*0100*/  MUFU.RCP R0, R0 ;  /* 0x0000000000007308 */ /* 0x001e220000001000 */
[----:B-1----:R-:W-:Y:S01]  /*0110*/  IMAD R10, R5, UR4, R10 ;  /* 0x00000004050a7c24 */ /* 0x002fe2000f8e020a */
[----:B------:R-:W1:Y:S06]  /*0120*/  LDCU UR4, c[0x0][0x3a8] ;  /* 0x00007500ff0477ac */ /* 0x000e6c0008000800 */
[----:B--2---:R2:W-:Y:S01]  /*0130*/  MUFU.RCP R7, R2 ;  /* 0x0000000200077308 */ /* 0x0045e20000001000 */
[----:B------:R-:W-:-:S04]  /*0140*/  SHF.R.S32.HI R5, RZ, 0x1f, R10 ;  /* 0x0000001fff057819 */ /* 0x000fc8000001140a */
[----:B------:R-:W-:Y:S01]  /*0150*/  LEA.HI R5, R5, R10, RZ, 0x5 ;  /* 0x0000000a05057211 */ /* 0x000fe200078f28ff */
[----:B0-----:R-:W-:-:S03]  /*0160*/  VIADD R3, R0, 0xffffffe ;  /* 0x0ffffffe00037836 */ /* 0x001fc60000000000 */
[----:B------:R-:W-:Y:S01]  /*0170*/  SHF.R.S32.HI R9, RZ, 0x5, R5 ;  /* 0x00000005ff097819 */ /* 0x000fe20000011405 */
[----:B--2---:R-:W-:Y:S01]  /*0180*/  IMAD.MOV.U32 R2, RZ, RZ, RZ ;  /* 0x000000ffff027224 */ /* 0x004fe200078e00ff */
[----:B----4-:R-:W-:Y:S02]  /*0190*/  IABS R0, R8 ;  /* 0x0000000800007213 */ /* 0x010fe40000000000 */
[----:B------:R-:W-:Y:S01]  /*01a0*/  IABS R13, R9 ;  /* 0x00000009000d7213 */ /* 0x000fe20000000000 */
[----:B------:R-:W0:Y:S01]  /*01b0*/  F2I.FTZ.U32.TRUNC.NTZ R3, R3 ;  /* 0x0000000300037305 */ /* 0x000e22000021f000 */
[----:B------:R-:W-:Y:S01]  /*01c0*/  LOP3.LUT R5, R5, 0xffe0, RZ, 0xc0, !PT ;  /* 0x0000ffe005057812 */ /* 0x000fe200078ec0ff */
[----:B-1----:R-:W-:Y:S01]  /*01d0*/  UIMAD UR7, UR4, UR6, URZ ;  /* 0x00000006040772a4 */ /* 0x002fe2000f8e02ff */
[----:B------:R-:W-:Y:S01]  /*01e0*/  ISETP.GE.AND P2, PT, R9, RZ, PT ;  /* 0x000000ff0900720c */ /* 0x000fe20003f46270 */
[----:B---3--:R-:W-:Y:S02]  /*01f0*/  UIMAD UR4, UR4, UR5, URZ ;  /* 0x00000005040472a4 */ /* 0x008fe4000f8e02ff */
[----:B------:R-:W-:-:S02]  /*0200*/  IMAD.IADD R10, R10, 0x1, -R5 ;  /* 0x000000010a0a7824 */ /* 0x000fc400078e0a05 */
[----:B------:R-:W1:Y:S03]  /*0210*/  I2F.RP R15, R0 ;  /* 0x00000000000f7306 */ /* 0x000e660000209400 */
[----:B------:R-:W-:Y:S01]  /*0220*/  PRMT R5, R10, 0x8880, RZ ;  /* 0x000088800a057816 */ /* 0x000fe200000000ff */
[----:B0-----:R-:W-:-:S04]  /*0230*/  IMAD.MOV R11, RZ, RZ, -R3 ;  /* 0x000000ffff0b7224 */ /* 0x001fc800078e0a03 */
[----:B------:R-:W-:-:S04]  /*0240*/  IMAD R11, R11, R4, RZ ;  /* 0x000000040b0b7224 */ /* 0x000fc800078e02ff */
[----:B------:R-:W-:Y:S01]  /*0250*/  IMAD.HI.U32 R2, R3, R11, R2 ;  /* 0x0000000b03027227 */ /* 0x000fe200078e0002 */
[----:B-1----:R-:W0:Y:S03]  /*0260*/  MUFU.RCP R15, R15 ;  /* 0x0000000f000f7308 */ /* 0x002e260000001000 */
[----:B------:R-:W-:Y:S02]  /*0270*/  VIADD R3, R7, 0xffffffe ;  /* 0x0ffffffe07037836 */ /* 0x000fe40000000000 */
[----:B------:R-:W-:-:S04]  /*0280*/  IMAD.MOV.U32 R7, RZ, RZ, R13 ;  /* 0x000000ffff077224 */ /* 0x000fc800078e000d */
[----:B------:R-:W-:Y:S01]  /*0290*/  IMAD.HI.U32 R2, R2, R7, RZ ;  /* 0x0000000702027227 */ /* 0x000fe200078e00ff */
[----:B------:R-:W1:Y:S03]  /*02a0*/  F2I.FTZ.U32.TRUNC.NTZ R3, R3 ;  /* 0x0000000300037305 */ /* 0x000e66000021f000 */
[----:B------:R-:W-:-:S04]  /*02b0*/  IMAD.MOV R2, RZ, RZ, -R2 ;  /* 0x000000ffff027224 */ /* 0x000fc800078e0a02 */
[----:B------:R-:W-:Y:S01]  /*02c0*/  IMAD R11, R4, R2, R7 ;  /* 0x00000002040b7224 */ /* 0x000fe200078e0207 */
[----:B------:R-:W-:Y:S01]  /*02d0*/  PRMT R2, R5, 0x7710, RZ ;  /* 0x0000771005027816 */ /* 0x000fe200000000ff */
[----:B0-----:R-:W-:-:S03]  /*02e0*/  VIADD R16, R15, 0xffffffe ;  /* 0x0ffffffe0f107836 */ /* 0x001fc60000000000 */
[----:B------:R-:W-:Y:S02]  /*02f0*/  SHF.R.U32.HI R2, RZ, 0xd, R2 ;  /* 0x0000000dff027819 */ /* 0x000fe40000011602 */
[----:B------:R-:W-:Y:S01]  /*0300*/  ISETP.GT.U32.AND P0, PT, R4, R11, PT ;  /* 0x0000000b0400720c */ /* 0x000fe20003f04070 */
[----:B-1----:R-:W-:Y:S01]  /*0310*/  IMAD.MOV R17, RZ, RZ, -R3 ;  /* 0x000000ffff117224 */ /* 0x002fe200078e0a03 */
[----:B------:R-:W-:Y:S01]  /*0320*/  LOP3.LUT R5, R2, 0x3, RZ, 0xc0, !PT ;  /* 0x0000000302057812 */ /* 0x000fe200078ec0ff */
[----:B------:R-:W-:Y:S02]  /*0330*/  IMAD.MOV.U32 R2, RZ, RZ, RZ ;  /* 0x000000ffff027224 */ /* 0x000fe400078e00ff */
[----:B------:R-:W-:Y:S02]  /*0340*/  IMAD R17, R17, R6, RZ ;  /* 0x0000000611117224 */ /* 0x000fe400078e02ff */
[----:B------:R-:W-:Y:S02]  /*0350*/  IMAD.IADD R13, R10, 0x1, R5 ;  /* 0x000000010a0d7824 */ /* 0x000fe400078e0205 */
[----:B------:R-:W0:Y:S01]  /*0360*/  F2I.FTZ.U32.TRUNC.NTZ R5, R16 ;  /* 0x0000001000057305 */ /* 0x000e22000021f000 */
[----:B------:R-:W-:-:S02]  /*0370*/  IMAD.HI.U32 R2, R3, R17, R2 ;  /* 0x0000001103027227 */ /* 0x000fc400078e0002 */
[----:B------:R-:W-:Y:S02]  /*0380*/  LOP3.LUT R15, R13, 0xfffc, RZ, 0xc0, !PT ;  /* 0x0000fffc0d0f7812 */ /* 0x000fe400078ec0ff */
[----:B------:R-:W-:Y:S01]  /*0390*/  @!P0 IMAD.IADD R11, R11, 0x1, -R4 ;  /* 0x000000010b0b8824 */ /* 0x000fe200078e0a04 */
[----:B------:R-:W-:Y:S01]  /*03a0*/  PRMT R9, R13, 0x8880, RZ ;  /* 0x000088800d097816 */ /* 0x000fe200000000ff */
[----:B------:R-:W-:-:S03]  /*03b0*/  IMAD.HI.U32 R3, R2, R7, RZ ;  /* 0x0000000702037227 */ /* 0x000fc600078e00ff */
[----:B------:R-:W-:Y:S01]  /*03c0*/  ISETP.GT.U32.AND P0, PT, R4, R11, PT ;  /* 0x0000000b0400720c */ /* 0x000fe20003f04070 */
[----:B------:R-:W-:Y:S02]  /*03d0*/  IMAD.MOV R15, RZ, RZ, -R15 ;  /* 0x000000ffff0f7224 */ /* 0x000fe400078e0a0f */
[----:B------:R-:W-:-:S03]  /*03e0*/  IMAD.MOV R3, RZ, RZ, -R3 ;  /* 0x000000ffff037224 */ /* 0x000fc600078e0a03 */
[----:B------:R-:W-:Y:S01]  /*03f0*/  PRMT R15, R15, 0x7710, RZ ;  /* 0x000077100f0f7816 */ /* 0x000fe200000000ff */
[----:B------:R-:W-:-:S04]  /*0400*/  IMAD R3, R6, R3, R7 ;  /* 0x0000000306037224 */ /* 0x000fc800078e0207 */
[----:B------:R-:W-:Y:S01]  /*0410*/  IMAD.IADD R2, R10, 0x1, R15 ;  /* 0x000000010a027824 */ /* 0x000fe200078e020f */
[----:B------:R-:W-:Y:S01]  /*0420*/  ISETP.GT.U32.AND P1, PT, R6, R3, PT ;  /* 0x000000030600720c */ /* 0x000fe20003f24070 */
[----:B0-----:R-:W-:Y:S02]  /*0430*/  IMAD.MOV R15, RZ, RZ, -R5 ;  /* 0x000000ffff0f7224 */ /* 0x001fe400078e0a05 */
[----:B------:R-:W-:Y:S01]  /*0440*/  @!P0 IMAD.IADD R11, R11, 0x1, -R4 ;  /* 0x000000010b0b8824 */ /* 0x000fe200078e0a04 */
[----:B------:R-:W-:Y:S01]  /*0450*/  ISETP.NE.AND P0, PT, R14, RZ, PT ;  /* 0x000000ff0e00720c */ /* 0x000fe20003f05270 */
[----:B------:R-:W-:Y:S02]  /*0460*/  IMAD R13, R15, R0, RZ ;  /* 0x000000000f0d7224 */ /* 0x000fe400078e02ff */
[----:B------:R-:W-:Y:S02]  /*0470*/  IMAD.MOV.U32 R4, RZ, RZ, RZ ;  /* 0x000000ffff047224 */ /* 0x000fe400078e00ff */
[----:B------:R-:W-:-:S02]  /*0480*/  @!P2 IMAD.MOV R11, RZ, RZ, -R11 ;  /* 0x000000ffff0ba224 */ /* 0x000fc400078e0a0b */
[----:B------:R-:W-:Y:S01]  /*0490*/  IMAD.HI.U32 R10, R5, R13, R4 ;  /* 0x0000000d050a7227 */ /* 0x000fe200078e0004 */
[----:B------:R-:W-:Y:S02]  /*04a0*/  SHF.R.S32.HI R4, RZ, 0x2, R9 ;  /* 0x00000002ff047819 */ /* 0x000fe40000011409 */
[----:B------:R-:W-:Y:S01]  /*04b0*/  LOP3.LUT R5, R2, 0xffff, RZ, 0xc0, !PT ;  /* 0x0000ffff02057812 */ /* 0x000fe200078ec0ff */
[----:B------:R-:W-:Y:S01]  /*04c0*/  @!P1 IMAD.IADD R3, R3, 0x1, -R6 ;  /* 0x0000000103039824 */ /* 0x000fe200078e0a06 */
[----:B------:R-:W-:Y:S01]  /*04d0*/  PRMT R4, R4, 0x9910, RZ ;  /* 0x0000991004047816 */ /* 0x000fe200000000ff */
[----:B------:R-:W-:Y:S01]  /*04e0*/  IMAD.HI.U32 R10, R10, R7, RZ ;  /* 0x000000070a0a7227 */ /* 0x000fe200078e00ff */
[----:B------:R-:W-:Y:S02]  /*04f0*/  PRMT R5, R5, 0x8880, RZ ;  /* 0x0000888005057816 */ /* 0x000fe400000000ff */
[----:B------:R-:W-:Y:S01]  /*0500*/  @!P0 LOP3.LUT R11, RZ, R14, RZ, 0x33, !PT ;  /* 0x0000000eff0b8212 */ /* 0x000fe200078e33ff */
[----:B------:R-:W-:Y:S01]  /*0510*/  IMAD.MOV R10, RZ, RZ, -R10 ;  /* 0x000000ffff0a7224 */ /* 0x000fe200078e0a0a */
[----:B------:R-:W-:Y:S01]  /*0520*/  ISETP.GT.U32.AND P1, PT, R6, R3, PT ;  /* 0x000000030600720c */ /* 0x000fe20003f24070 */
[----:B------:R-:W-:Y:S01]  /*0530*/  IMAD R21, R5, 0x20, R4 ;  /* 0x0000002005157824 */ /* 0x000fe200078e0204 */
[----:B------:R-:W-:Y:S01]  /*0540*/  PRMT R2, R2, 0x8880, RZ ;  /* 0x0000888002027816 */ /* 0x000fe200000000ff */
[----:B------:R-:W-:-:S02]  /*0550*/  IMAD R7, R0, R10, R7 ;  /* 0x0000000a00077224 */ /* 0x000fc400078e0207 */
[----:B------:R-:W-:-:S03]  /*0560*/  IMAD R21, R11, 0x80, R21 ;  /* 0x000000800b157824 */ /* 0x000fc600078e0215 */
[----:B------:R-:W-:Y:S01]  /*0570*/  ISETP.GT.U32.AND P4, PT, R0, R7, PT ;  /* 0x000000070000720c */ /* 0x000fe20003f84070 */
[C---:B------:R-:W-:Y:S01]  /*0580*/  VIADD R9, R21.reuse, 0x10 ;  /* 0x0000001015097836 */ /* 0x040fe20000000000 */
[C---:B------:R-:W-:Y:S01]  /*0590*/  ISETP.GE.AND P0, PT, R21.reuse, UR7, PT ;  /* 0x0000000715007c0c */ /* 0x040fe2000bf06270 */
[----:B------:R-:W-:Y:S02]  /*05a0*/  VIADD R19, R21, 0x8 ;  /* 0x0000000815137836 */ /* 0x000fe40000000000 */
[----:B------:R-:W-:Y:S01]  /*05b0*/  @!P1 IMAD.IADD R3, R3, 0x1, -R6 ;  /* 0x0000000103039824 */ /* 0x000fe200078e0a06 */
[C---:B------:R-:W-:Y:S01]  /*05c0*/  ISETP.LT.OR P0, PT, R21.reuse, RZ, P0 ;  /* 0x000000ff1500720c */ /* 0x040fe20000701670 */
[----:B------:R-:W-:Y:S01]  /*05d0*/  VIADD R17, R21, 0x18 ;  /* 0x0000001815117836 */ /* 0x000fe20000000000 */
[----:B------:R-:W-:Y:S01]  /*05e0*/  ISETP.GE.AND P1, PT, R9, UR7, PT ;  /* 0x0000000709007c0c */ /* 0x000fe2000bf26270 */
[----:B------:R-:W-:Y:S01]  /*05f0*/  @!P2 IMAD.MOV R3, RZ, RZ, -R3 ;  /* 0x000000ffff03a224 */ /* 0x000fe200078e0a03 */
[----:B------:R-:W-:-:S02]  /*0600*/  ISETP.GE.AND P3, PT, R19, UR7, PT ;  /* 0x0000000713007c0c */ /* 0x000fc4000bf66270 */
[----:B------:R-:W-:Y:S01]  /*0610*/  ISETP.LT.OR P1, PT, R9, RZ, P1 ;  /* 0x000000ff0900720c */ /* 0x000fe20000f21670 */
[----:B------:R-:W-:Y:S01]  /*0620*/  @!P4 IMAD.IADD R7, R7, 0x1, -R0 ;  /* 0x000000010707c824 */ /* 0x000fe200078e0a00 */
[----:B------:R-:W-:Y:S02]  /*0630*/  ISETP.GE.AND P4, PT, R17, UR7, PT ;  /* 0x0000000711007c0c */ /* 0x000fe4000bf86270 */
[----:B------:R-:W-:Y:S02]  /*0640*/  @!P5 LOP3.LUT R3, RZ, R12, RZ, 0x33, !PT ;  /* 0x0000000cff03d212 */ /* 0x000fe400078e33ff */
[----:B------:R-:W-:Y:S01]  /*0650*/  ISETP.LT.OR P3, PT, R19, RZ, P3 ;  /* 0x000000ff1300720c */ /* 0x000fe20001f61670 */
[----:B------:R-:W0:Y:S01]  /*0660*/  @!P0 LDC.64 R10, c[0x0][0x388] ;  /* 0x0000e200ff0a8b82 */ /* 0x000e220000000a00 */
[----:B------:R-:W-:Y:S01]  /*0670*/  ISETP.LT.OR P4, PT, R17, RZ, P4 ;  /* 0x000000ff1100720c */ /* 0x000fe20002781670 */
[----:B------:R-:W-:Y:S01]  /*0680*/  IMAD R3, R3, 0x40, R2 ;  /* 0x0000004003037824 */ /* 0x000fe200078e0202 */
[----:B------:R-:W-:-:S02]  /*0690*/  ISETP.GT.U32.AND P6, PT, R0, R7, PT ;  /* 0x000000070000720c */ /* 0x000fc40003fc4070 */
[----:B------:R-:W-:Y:S01]  /*06a0*/  ISETP.NE.AND P5, PT, R8, RZ, PT ;  /* 0x000000ff0800720c */ /* 0x000fe20003fa5270 */
[----:B------:R-:W-:Y:S02]  /*06b0*/  IMAD R3, R4, 0x4, R3 ;  /* 0x0000000404037824 */ /* 0x000fe400078e0203 */
[----:B------:R-:W1:Y:S02]  /*06c0*/  @!P1 LDC.64 R14, c[0x0][0x388] ;  /* 0x0000e200ff0e9b82 */ /* 0x000e640000000a00 */
[----:B------:R-:W-:-:S06]  /*06d0*/  IMAD.SHL.U32 R6, R3, 0x4, RZ ;  /* 0x0000000403067824 */ /* 0x000fcc00078e00ff */
[----:B------:R-:W2:Y:S01]  /*06e0*/  @!P3 LDC.64 R12, c[0x0][0x388] ;  /* 0x0000e200ff0cbb82 */ /* 0x000ea20000000a00 */
[----:B------:R-:W-:Y:S01]  /*06f0*/  @!P6 IMAD.IADD R7, R7, 0x1, -R0 ;  /* 0x000000010707e824 */ /* 0x000fe200078e0a00 */
[----:B------:R-:W-:-:S03]  /*0700*/  IADD3 R0, PT, PT, R6, 0x1, RZ ;  /* 0x0000000106007810 */ /* 0x000fc60007ffe0ff */
[----:B------:R-:W-:Y:S01]  /*0710*/  @!P2 IMAD.MOV R7, RZ, RZ, -R7 ;  /* 0x000000ffff07a224 */ /* 0x000fe200078e0a07 */
[----:B------:R-:W-:Y:S01]  /*0720*/  ISETP.GE.AND P2, PT, R0, UR4, PT ;  /* 0x0000000400007c0c */ /* 0x000fe2000bf46270 */
[----:B------:R-:W-:Y:S01]  /*0730*/  IMAD.MOV.U32 R0, RZ, RZ, RZ ;  /* 0x000000ffff007224 */ /* 0x000fe200078e00ff */
[----:B------:R-:W3:Y:S01]  /*0740*/  @!P4 LDC.64 R2, c[0x0][0x388] ;  /* 0x0000e200ff02cb82 */ /* 0x000ee20000000a00 */
[----:B0-----:R-:W-:Y:S02]  /*0750*/  @!P0 IADD3 R10, P6, PT, R21, R10, RZ ;  /* 0x0000000a150a8210 */ /* 0x001fe40007fde0ff */
[----:B------:R-:W-:-:S03]  /*0760*/  @!P5 LOP3.LUT R7, RZ, R8, RZ, 0x33, !PT ;  /* 0x00000008ff07d212 */ /* 0x000fc600078e33ff */
[----:B------:R-:W-:Y:S01]  /*0770*/  @!P0 IMAD.X R11, RZ, RZ, R11, P6 ;  /* 0x000000ffff0b8224 */ /* 0x000fe200030e060b */
[----:B-1----:R-:W-:-:S04]  /*0780*/  @!P1 IADD3 R14, P5, PT, R9, R14, RZ ;  /* 0x0000000e090e9210 */ /* 0x002fc80007fbe0ff */
[----:B-----5:R0:W4:Y:S01]  /*0790*/  @!P0 LDG.E.U8 R0, desc[UR8][R10.64] ;  /* 0x000000080a008981 */ /* 0x020122000c1e1100 */
[C---:B------:R-:W-:Y:S01]  /*07a0*/  ISETP.GE.AND P0, PT, R6.reuse, UR4, PT ;  /* 0x0000000406007c0c */ /* 0x040fe2000bf06270 */
[----:B------:R-:W-:Y:S01]  /*07b0*/  @!P1 IMAD.X R15, RZ, RZ, R15, P5 ;  /* 0x000000ffff0f9224 */ /* 0x000fe200028e060f */
[C---:B------:R-:W-:Y:S02]  /*07c0*/  IADD3 R8, P5, PT, R6.reuse, UR10, RZ ;  /* 0x0000000a06087c10 */ /* 0x040fe4000ffbe0ff */
[C---:B------:R-:W-:Y:S02]  /*07d0*/  ISETP.LT.OR P0, PT, R6.reuse, RZ, P0 ;  /* 0x000000ff0600720c */ /* 0x040fe40000701670 */
[----:B--2---:R-:W-:Y:S01]  /*07e0*/  @!P3 IADD3 R18, P6, PT, R19, R12, RZ ;  /* 0x0000000c1312b210 */ /* 0x004fe20007fde0ff */
[----:B------:R-:W-:Y:S01]  /*07f0*/  IMAD.X R9, RZ, RZ, UR11, P5 ;  /* 0x0000000bff097e24 */ /* 0x000fe2000a8e06ff */
[C---:B------:R-:W-:Y:S01]  /*0800*/  ISETP.LT.OR P2, PT, R6.reuse, -0x1, P2 ;  /* 0xffffffff0600780c */ /* 0x040fe20001741670 */
[----:B------:R-:W-:Y:S01]  /*0810*/  VIADD R20, R6, 0x81 ;  /* 0x0000008106147836 */ /* 0x000fe20000000000 */
[----:B------:R1:W2:Y:S01]  /*0820*/  @!P1 LDG.E.U8 R16, desc[UR8][R14.64] ;  /* 0x000000080e109981 */ /* 0x0002a2000c1e1100 */
[----:B---3--:R-:W-:Y:S01]  /*0830*/  @!P4 IADD3 R12, P5, PT, R17, R2, RZ ;  /* 0x00000002110cc210 */ /* 0x008fe20007fbe0ff */
[----:B------:R-:W-:-:S02]  /*0840*/  IMAD.MOV.U32 R2, RZ, RZ, RZ ;  /* 0x000000ffff027224 */ /* 0x000fc400078e00ff */
[C---:B------:R-:W-:Y:S02]  /*0850*/  VIADD R17, R6.reuse, 0x80 ;  /* 0x0000008006117836 */ /* 0x040fe40000000000 */
[----:B------:R-:W-:Y:S02]  /*0860*/  @!P3 IMAD.X R19, RZ, RZ, R13, P6 ;  /* 0x000000ffff13b224 */ /* 0x000fe400030e060d */
[----:B0-----:R-:W-:Y:S01]  /*0870*/  VIADD R11, R6, 0x2 ;  /* 0x00000002060b7836 */ /* 0x001fe20000000000 */
[----:B------:R-:W3:Y:S01]  /*0880*/  @!P0 LDG.E.U8 R2, desc[UR8][R8.64] ;  /* 0x0000000808028981 */ /* 0x000ee2000c1e1100 */
[----:B------:R-:W-:Y:S02]  /*0890*/  IADD3 R10, P6, PT, R17, UR10, RZ ;  /* 0x0000000a110a7c10 */ /* 0x000fe4000ffde0ff */
[C---:B------:R-:W-:Y:S01]  /*08a0*/  ISETP.GE.AND P0, PT, R20.reuse, UR4, PT ;  /* 0x0000000414007c0c */ /* 0x040fe2000bf06270 */
[----:B------:R-:W5:Y:S01]  /*08b0*/  @!P3 LDG.E.U8 R22, desc[UR8][R18.64] ;  /* 0x000000081216b981 */ /* 0x000f62000c1e1100 */
[----:B------:R-:W-:Y:S01]  /*08c0*/  @!P4 IMAD.X R13, RZ, RZ, R3, P5 ;  /* 0x000000ffff0dc224 */ /* 0x000fe200028e0603 */
[----:B------:R-:W-:Y:S01]  /*08d0*/  ISETP.GE.AND P5, PT, R11, UR4, PT ;  /* 0x000000040b007c0c */ /* 0x000fe2000bfa6270 */
[----:B------:R-:W-:Y:S01]  /*08e0*/  IMAD.X R11, RZ, RZ, UR11, P6 ;  /* 0x0000000bff0b7e24 */ /* 0x000fe2000b0e06ff */
[----:B------:R-:W-:Y:S01]  /*08f0*/  ISETP.LT.OR P0, PT, R20, RZ, P0 ;  /* 0x000000ff1400720c */ /* 0x000fe20000701670 */
[----:B------:R-:W4:Y:S01]  /*0900*/  @!P2 LDG.E.U8 R21, desc[UR8][R8.64+0x1] ;  /* 0x000001080815a981 */ /* 0x000f22000c1e1100 */
[----:B------:R-:W-:-:S02]  /*0910*/  ISETP.GE.AND P6, PT, R17, UR4, PT ;  /* 0x0000000411007c0c */ /* 0x000fc4000bfc6270 */
[----:B------:R-:W-:Y:S02]  /*0920*/  ISETP.LT.OR P5, PT, R6, -0x2, P5 ;  /* 0xfffffffe0600780c */ /* 0x000fe40002fa1670 */
[----:B------:R-:W-:Y:S01]  /*0930*/  ISETP.LT.OR P6, PT, R17, RZ, P6 ;  /* 0x000000ff1100720c */ /* 0x000fe200037c1670 */
[----:B------:R0:W3:Y:S01]  /*0940*/  @!P4 LDG.E.U8 R19, desc[UR8][R12.64] ;  /* 0x000000080c13c981 */ /* 0x0000e2000c1e1100 */
[----:B------:R-:W-:-:S05]  /*0950*/  IMAD.MOV.U32 R3, RZ, RZ, RZ ;  /* 0x000000ffff037224 */ /* 0x000fca00078e00ff */
[----:B------:R-:W3:Y:S04]  /*0960*/  @!P0 LDG.E.U8 R20, desc[UR8][R10.64+0x1] ;  /* 0x000001080a148981 */ /* 0x000ee8000c1e1100 */
[----:B------:R-:W3:Y:S01]  /*0970*/  @!P5 LDG.E.U8 R18, desc[UR8][R8.64+0x2] ;  /* 0x000002080812d981 */ /* 0x000ee2000c1e1100 */
[----:B------:R-:W-:Y:S02]  /*0980*/  IMAD R5, R4, 0x4, R5 ;  /* 0x0000000404057824 */ /* 0x000fe400078e0205 */
[----:B-1----:R-:W-:Y:S01]  /*0990*/  IMAD.MOV.U32 R14, RZ, RZ, RZ ;  /* 0x000000ffff0e7224 */ /* 0x002fe200078e00ff */
[----:B------:R-:W3:Y:S01]  /*09a0*/  @!P6 LDG.E.U8 R3, desc[UR8][R10.64] ;  /* 0x000000080a03e981 */ /* 0x000ee2000c1e1100 */
[----:B------:R-:W-:Y:S01]  /*09b0*/  VIADD R4, R6, 0x3 ;  /* 0x0000000306047836 */ /* 0x000fe20000000000 */
[----:B------:R-:W-:Y:S01]  /*09c0*/  MOV R17, RZ ;  /* 0x000000ff00117202 */ /* 0x000fe20000000f00 */
[----:B------:R-:W-:Y:S01]  /*09d0*/  UIMAD UR5, UR5, UR6, URZ ;  /* 0x00000006050572a4 */ /* 0x000fe2000f8e02ff */
[----:B0-----:R-:W0:Y:S01]  /*09e0*/  LDC.64 R12, c[0x0][0x390] ;  /* 0x0000e400ff0c7b82 */ /* 0x001e220000000a00 */
[----:B--2---:R-:W-:-:S02]  /*09f0*/  @!P1 IMAD.U32 R17, R16, 0x10000, RZ ;  /* 0x0001000010119824 */ /* 0x004fc400078e00ff */
[----:B-----5:R-:W-:Y:S01]  /*0a00*/  @!P3 IMAD.SHL.U32 R14, R22, 0x100, RZ ;  /* 0x00000100160eb824 */ /* 0x020fe200078e00ff */
[----:B------:R-:W-:Y:S02]  /*0a10*/  ISETP.GE.AND P3, PT, R4, UR4, PT ;  /* 0x0000000404007c0c */ /* 0x000fe4000bf66270 */
[----:B------:R-:W-:Y:S01]  /*0a20*/  LEA R22, R5, 0x40, 0x1 ;  /* 0x0000004005167811 */ /* 0x000fe200078e08ff */
[C---:B------:R-:W-:Y:S01]  /*0a30*/  VIADD R4, R6.reuse, 0x82 ;  /* 0x0000008206047836 */ /* 0x040fe20000000000 */
[C---:B------:R-:W-:Y:S01]  /*0a40*/  ISETP.LT.OR P1, PT, R6.reuse, -0x3, P3 ;  /* 0xfffffffd0600780c */ /* 0x040fe20001f21670 */
[----:B----4-:R-:W-:Y:S02]  /*0a50*/  @!P2 IMAD.SHL.U32 R21, R21, 0x100, RZ ;  /* 0x000001001515a824 */ /* 0x010fe400078e00ff */
[----:B------:R-:W-:Y:S02]  /*0a60*/  VIADD R6, R6, 0x83 ;  /* 0x0000008306067836 */ /* 0x000fe40000000000 */
[----:B------:R-:W-:Y:S01]  /*0a70*/  IMAD R15, R7, 0x80, R22 ;  /* 0x00000080070f7824 */ /* 0x000fe200078e0216 */
[----:B---3--:R-:W-:-:S02]  /*0a80*/  @!P2 LOP3.LUT R2, R2, R21, RZ, 0xfc, !PT ;  /* 0x000000150202a212 */ /* 0x008fc400078efcff */
[----:B------:R-:W-:Y:S01]  /*0a90*/  ISETP.GE.AND P2, PT, R4, UR4, PT ;  /* 0x0000000404007c0c */ /* 0x000fe2000bf46270 */
[----:B------:R-:W-:Y:S01]  /*0aa0*/  VIADD R5, R15, 0xffffffc1 ;  /* 0xffffffc10f057836 */ /* 0x000fe20000000000 */
[----:B------:R-:W-:Y:S01]  /*0ab0*/  ISETP.GE.AND P3, PT, R6, UR4, PT ;  /* 0x0000000406007c0c */ /* 0x000fe2000bf66270 */
[----:B------:R-:W-:Y:S01]  /*0ac0*/  IMAD.MOV.U32 R16, RZ, RZ, RZ ;  /* 0x000000ffff107224 */ /* 0x000fe200078e00ff */
[----:B------:R-:W-:Y:S01]  /*0ad0*/  ISETP.LT.OR P2, PT, R4, RZ, P2 ;  /* 0x000000ff0400720c */ /* 0x000fe20001741670 */
[----:B------:R-:W-:Y:S01]  /*0ae0*/  @!P4 IMAD.SHL.U32 R16, R19, 0x1000000, RZ ;  /* 0x010000001310c824 */ /* 0x000fe200078e00ff */
[----:B------:R-:W-:Y:S01]  /*0af0*/  ISETP.LT.OR P3, PT, R6, RZ, P3 ;  /* 0x000000ff0600720c */ /* 0x000fe20001f61670 */
[----:B------:R-:W-:Y:S01]  /*0b00*/  @!P0 IMAD.SHL.U32 R20, R20, 0x100, RZ ;  /* 0x0000010014148824 */ /* 0x000fe200078e00ff */
[----:B------:R-:W-:Y:S01]  /*0b10*/  ISETP.GE.AND P4, PT, R5, UR5, PT ;  /* 0x0000000505007c0c */ /* 0x000fe2000bf86270 */
[C---:B------:R-:W-:Y:S01]  /*0b20*/  VIADD R4, R15.reuse, 0x1 ;  /* 0x000000010f047836 */ /* 0x040fe20000000000 */
[----:B------:R-:W-:Y:S01]  /*0b30*/  @!P5 LOP3.LUT R5, R2, 0xff00ffff, RZ, 0xc0, !PT ;  /* 0xff00ffff0205d812 */ /* 0x000fe200078ec0ff */
[----:B------:R-:W-:Y:S01]  /*0b40*/  VIADD R19, R15, 0xffffffc0 ;  /* 0xffffffc00f137836 */ /* 0x000fe20000000000 */
[----:B------:R-:W-:Y:S01]  /*0b50*/  @!P0 LOP3.LUT R3, R3, R20, RZ, 0xfc, !PT ;  /* 0x0000001403038212 */ /* 0x000fe200078efcff */
[----:B------:R1:W2:Y:S01]  /*0b60*/  @!P1 LDG.E.U8 R8, desc[UR8][R8.64+0x3] ;  /* 0x0000030808089981 */ /* 0x0002a2000c1e1100 */
[----:B------:R-:W-:Y:S01]  /*0b70*/  ISETP.GE.AND P6, PT, R4, UR5, PT ;  /* 0x0000000504007c0c */ /* 0x000fe2000bfc6270 */
[----:B------:R-:W-:Y:S01]  /*0b80*/  @!P5 IMAD R2, R18, 0x10000, R5 ;  /* 0x000100001202d824 */ /* 0x000fe200078e0205 */
[----:B------:R-:W-:Y:S01]  /*0b90*/  ISETP.GE.AND P5, PT, R19, UR5, PT ;  /* 0x0000000513007c0c */ /* 0x000fe2000bfa6270 */
[----:B------:R-:W3:Y:S01]  /*0ba0*/  @!P2 LDG.E.U8 R18, desc[UR8][R10.64+0x2] ;  /* 0x000002080a12a981 */ /* 0x000ee2000c1e1100 */
[----:B------:R-:W-:-:S02]  /*0bb0*/  ISETP.GE.AND P0, PT, R15, UR5, PT ;  /* 0x000000050f007c0c */ /* 0x000fc4000bf06270 */
[----:B------:R-:W-:Y:S01]  /*0bc0*/  ISETP.GT.AND P6, PT, R4, -0x1, !P6 ;  /* 0xffffffff0400780c */ /* 0x000fe200077c4270 */
[----:B------:R2:W4:Y:S01]  /*0bd0*/  @!P3 LDG.E.U8 R22, desc[UR8][R10.64+0x3] ;  /* 0x000003080a16b981 */ /* 0x000522000c1e1100 */
[C---:B------:R-:W-:Y:S02]  /*0be0*/  ISETP.GT.AND P5, PT, R19.reuse, -0x1, !P5 ;  /* 0xffffffff1300780c */ /* 0x040fe40006fa4270 */
[----:B------:R-:W-:Y:S02]  /*0bf0*/  ISETP.GT.AND P4, PT, R19, -0x2, !P4 ;  /* 0xfffffffe1300780c */ /* 0x000fe40006784270 */
[----:B------:R-:W-:Y:S02]  /*0c00*/  ISETP.GT.AND P0, PT, R15, -0x1, !P0 ;  /* 0xffffffff0f00780c */ /* 0x000fe40004704270 */
[----:B------:R-:W-:Y:S01]  /*0c10*/  CS2R R4, SRZ ;  /* 0x0000000000047805 */ /* 0x000fe2000001ff00 */
[----:B0-----:R-:W-:Y:S01]  /*0c20*/  IMAD.WIDE.U32 R20, R19, 0x4, R12 ;  /* 0x0000000413147825 */ /* 0x001fe200078e000c */
[----:B------:R-:W-:-:S03]  /*0c30*/  CS2R R6, SRZ ;  /* 0x0000000000067805 */ /* 0x000fc6000001ff00 */
[----:B------:R-:W-:Y:S02]  /*0c40*/  IMAD.WIDE.U32 R12, R15, 0x4, R12 ;  /* 0x000000040f0c7825 */ /* 0x000fe400078e000c */
[----:B------:R-:W5:Y:S04]  /*0c50*/  @P5 LDG.E R4, desc[UR8][R20.64] ;  /* 0x0000000814045981 */ /* 0x000f68000c1e1900 */
[----:B------:R-:W5:Y:S04]  /*0c60*/  @P4 LDG.E R5, desc[UR8][R20.64+0x4] ;  /* 0x0000040814054981 */ /* 0x000f68000c1e1900 */
[----:B------:R-:W5:Y:S04]  /*0c70*/  @P0 LDG.E R6, desc[UR8][R12.64] ;  /* 0x000000080c060981 */ /* 0x000f68000c1e1900 */
[----:B------:R-:W5:Y:S01]  /*0c80*/  @P6 LDG.E R7, desc[UR8][R12.64+0x4] ;  /* 0x000004080c076981 */ /* 0x000f62000c1e1900 */
[----:B-1----:R-:W-:-:S02]  /*0c90*/  @!P2 LOP3.LUT R9, R3, 0xff00ffff, RZ, 0xc0, !PT ;  /* 0xff00ffff0309a812 */ /* 0x002fc400078ec0ff */
[----:B------:R-:W-:-:S04]  /*0ca0*/  LOP3.LUT R17, R14, R16, R17, 0xfe, !PT ;  /* 0x000000100e117212 */ /* 0x000fc800078efe11 */
[----:B------:R-:W-:Y:S01]  /*0cb0*/  LOP3.LUT R0, R17, R0, RZ, 0xfc, !PT ;  /* 0x0000000011007212 */ /* 0x000fe200078efcff */
[----:B--2---:R-:W-:Y:S02]  /*0cc0*/  @!P1 IMAD.SHL.U32 R11, R8, 0x1000000, RZ ;  /* 0x01000000080b9824 */ /* 0x004fe400078e00ff */
[----:B---3--:R-:W-:Y:S02]  /*0cd0*/  @!P2 IMAD R3, R18, 0x10000, R9 ;  /* 0x000100001203a824 */ /* 0x008fe400078e0209 */
[----:B------:R-:W0:Y:S01]  /*0ce0*/  LDC.64 R8, c[0x0][0x398] ;  /* 0x0000e600ff087b82 */ /* 0x000e220000000a00 */
[----:B----4-:R-:W-:Y:S01]  /*0cf0*/  @!P3 IMAD.SHL.U32 R22, R22, 0x1000000, RZ ;  /* 0x010000001616b824 */ /* 0x010fe200078e00ff */
[----:B------:R-:W-:-:S04]  /*0d00*/  @!P1 LOP3.LUT R2, R2, R11, RZ, 0xfc, !PT ;  /* 0x0000000b02029212 */ /* 0x000fc800078efcff */
[----:B------:R-:W-:-:S07]  /*0d10*/  @!P3 LOP3.LUT R3, R3, R22, RZ, 0xfc, !PT ;  /* 0x000000160303b212 */ /* 0x000fce00078efcff */
[----:B-----5:R-:W-:Y:S01]  /*0d20*/  IMMA.16816.S8.S8 R4, R2.ROW, R0.COL, R4 ;  /* 0x0000000002047237 */ /* 0x020fe20000405404 */
[----:B0-----:R-:W-:-:S04]  /*0d30*/  IMAD.WIDE.U32 R2, R19, 0x4, R8 ;  /* 0x0000000413027825 */ /* 0x001fc800078e0008 */
[----:B------:R-:W-:-:S14]  /*0d40*/  IMAD.WIDE.U32 R8, R15, 0x4, R8 ;  /* 0x000000040f087825 */ /* 0x000fdc00078e0008 */
[----:B------:R0:W-:Y:S04]  /*0d50*/  @P5 STG.E desc[UR8][R2.64], R4 ;  /* 0x0000000402005986 */ /* 0x0001e8000c101908 */
[----:B------:R0:W-:Y:S04]  /*0d60*/  @P4 STG.E desc[UR8][R2.64+0x4], R5 ;  /* 0x0000040502004986 */ /* 0x0001e8000c101908 */
[----:B------:R0:W-:Y:S01]  /*0d70*/  @P0 STG.E desc[UR8][R8.64], R6 ;  /* 0x0000000608000986 */ /* 0x0001e2000c101908 */
[----:B------:R-:W-:Y:S05]  /*0d80*/  @!P6 EXIT ;  /* 0x000000000000e94d */ /* 0x000fea0003800000 */
[----:B------:R-:W-:Y:S01]  /*0d90*/  STG.E desc[UR8][R8.64+0x4], R7 ;  /* 0x0000040708007986 */ /* 0x000fe2000c101908 */
[----:B------:R-:W-:Y:S05]  /*0da0*/  EXIT ;  /* 0x000000000000794d */ /* 0x000fea0003800000 */
.L_x_0:
[----:B------:R-:W-:-:S00]  /*0db0*/  BRA `(.L_x_0) ;  /* 0xfffffffc00fc7947 */ /* 0x000fc0000383ffff */
[----:B------:R-:W-:-:S00]  /*0dc0*/  NOP ;  /* 0x0000000000007918 */ /* 0x000fc00000000000 */
        /* <DEDUP_REMOVED lines=11> */
.L_x_40:


//--------------------- .text._Z31mma_kernel_m16n8k16_ptx_f16_f32ILi16ELi8ELi16EEvP6__halfS1_PfS2_iiiiii --------------------------
	.section	.text._Z31mma_kernel_m16n8k16_ptx_f16_f32ILi16ELi8ELi16EEvP6__halfS1_PfS2_iiiiii,"ax",@progbits
	.align	128
        .global         _Z31mma_kernel_m16n8k16_ptx_f16_f32ILi16ELi8ELi16EEvP6__halfS1_PfS2_iiiiii
        .type           _Z31mma_kernel_m16n8k16_ptx_f16_f32ILi16ELi8ELi16EEvP6__halfS1_PfS2_iiiiii,@function
        .size           _Z31mma_kernel_m16n8k16_ptx_f16_f32ILi16ELi8ELi16EEvP6__halfS1_PfS2_iiiiii,(.L_x_41 - _Z31mma_kernel_m16n8k16_ptx_f16_f32ILi16ELi8ELi16EEvP6__halfS1_PfS2_iiiiii)
        .other          _Z31mma_kernel_m16n8k16_ptx_f16_f32ILi16ELi8ELi16EEvP6__halfS1_PfS2_iiiiii,@"STO_CUDA_ENTRY STV_DEFAULT"
_Z31mma_kernel_m16n8k16_ptx_f16_f32ILi16ELi8ELi16EEvP6__halfS1_PfS2_iiiiii:
.text._Z31mma_kernel_m16n8k16_ptx_f16_f32ILi16ELi8ELi16EEvP6__halfS1_PfS2_iiiiii:
[----:B------:R-:W-:Y:S08]  /*0000*/  LDC R1, c[0x0][0x37c] ;  /* 0x0000df00ff017b82 */ /* 0x000ff00000000800 */
[----:B------:R-:W0:Y:S01]  /*0010*/  LDC R14, c[0x0][0x3ac] ;  /* 0x0000eb00ff0e7b82 */ /* 0x000e220000000800 */
[----:B------:R-:W1:Y:S01]  /*0020*/  S2R R2, SR_TID.X ;  /* 0x0000000000027919 */ /* 0x000e620000002100 */
[----:B------:R-:W2:Y:S01]  /*0030*/  LDCU UR6, c[0x0][0x3a8] ;  /* 0x00007500ff0677ac */ /* 0x000ea20008000800 */
[----:B------:R-:W-:Y:S05]  /*0040*/  BSSY.RECONVERGENT B0, `(.L_x_1) ;  /* 0x0000085000007945 */ /* 0x000fea0003800200 */
[----:B------:R-:W3:Y:S08]  /*0050*/  LDC R13, c[0x0][0x3b0] ;  /* 0x0000ec00ff0d7b82 */ /* 0x000ef00000000800 */
[----:B------:R-:W4:Y:S01]  /*0060*/  LDC R12, c[0x0][0x3b4] ;  /* 0x0000ed00ff0c7b82 */ /* 0x000f220000000800 */
[----:B0-----:R-:W-:-:S07]  /*0070*/  IABS R4, R14 ;  /* 0x0000000e00047213 */ /* 0x001fce0000000000 */
[----:B------:R-:W1:Y:S01]  /*0080*/  S2UR UR4, SR_CTAID.X ;  /* 0x00000000000479c3 */ /* 0x000e620000002500 */
[----:B------:R-:W0:Y:S01]  /*0090*/  I2F.RP R3, R4 ;  /* 0x0000000400037306 */ /* 0x000e220000209400 */
[----:B---3--:R-:W-:-:S06]  /*00a0*/  IABS R5, R13 ;  /* 0x0000000d00057213 */ /* 0x008fcc0000000000 */
[----:B------:R-:W1:Y:S01]  /*00b0*/  LDC R9, c[0x0][0x360] ;  /* 0x0000d800ff097b82 */ /* 0x000e620000000800 */
[----:B------:R-:W3:Y:S01]  /*00c0*/  I2F.RP R8, R5 ;  /* 0x0000000500087306 */ /* 0x000ee20000209400 */
[----:B----4-:R-:W-:Y:S02]  /*00d0*/  IABS R0, R12 ;  /* 0x0000000c00007213 */ /* 0x010fe40000000000 */
[----:B------:R-:W-:-:S05]  /*00e0*/  ISETP.NE.AND P4, PT, R12, RZ, PT ;  /* 0x000000ff0c00720c */ /* 0x000fca0003f85270 */
[----:B0-----:R-:W0:Y:S08]  /*00f0*/  MUFU.RCP R3, R3 ;  /* 0x0000000300037308 */ /* 0x001e300000001000 */
[----:B------:R-:W4:Y:S01]  /*0100*/  I2F.RP R15, R0 ;  /* 0x00000000000f7306 */ /* 0x000f220000209400 */
[----:B-1----:R-:W-:Y:S01]  /*0110*/  IMAD R2, R9, UR4, R2 ;  /* 0x0000000409027c24 */ /* 0x002fe2000f8e0202 */
[----:B------:R-:W1:Y:S06]  /*0120*/  LDCU.64 UR4, c[0x0][0x358] ;  /* 0x00006b00ff0477ac */ /* 0x000e6c0008000a00 */
[----:B---3--:R-:W3:Y:S01]  /*0130*/  MUFU.RCP R8, R8 ;  /* 0x0000000800087308 */ /* 0x008ee20000001000 */
[----:B0-----:R-:W-:Y:S01]  /*0140*/  VIADD R6, R3, 0xffffffe ;  /* 0x0ffffffe03067836 */ /* 0x001fe20000000000 */
[----:B------:R-:W-:-:S04]  /*0150*/  SHF.R.S32.HI R9, RZ, 0x1f, R2 ;  /* 0x0000001fff097819 */ /* 0x000fc80000011402 */
[----:B------:R-:W-:Y:S02]  /*0160*/  LEA.HI R9, R9, R2, RZ, 0x5 ;  /* 0x0000000209097211 */ /* 0x000fe400078f28ff */
[----:B----4-:R-:W0:Y:S08]  /*0170*/  MUFU.RCP R15, R15 ;  /* 0x0000000f000f7308 */ /* 0x010e300000001000 */
[----:B------:R4:W5:Y:S01]  /*0180*/  F2I.FTZ.U32.TRUNC.NTZ R7, R6 ;  /* 0x0000000600077305 */ /* 0x000962000021f000 */
[----:B---3--:R-:W-:Y:S01]  /*0190*/  VIADD R10, R8, 0xffffffe ;  /* 0x0ffffffe080a7836 */ /* 0x008fe20000000000 */
[----:B------:R-:W-:-:S02]  /*01a0*/  SHF.R.S32.HI R8, RZ, 0x5, R9 ;  /* 0x00000005ff087819 */ /* 0x000fc40000011409 */
[----:B------:R-:W-:Y:S02]  /*01b0*/  LOP3.LUT R9, R9, 0xffe0, RZ, 0xc0, !PT ;  /* 0x0000ffe009097812 */ /* 0x000fe400078ec0ff */
[----:B------:R-:W-:Y:S02]  /*01c0*/  ISETP.GE.AND P3, PT, R8, RZ, PT ;  /* 0x000000ff0800720c */ /* 0x000fe40003f66270 */
[----:B------:R3:W2:Y:S01]  /*01d0*/  F2I.FTZ.U32.TRUNC.NTZ R11, R10 ;  /* 0x0000000a000b7305 */ /* 0x0006a2000021f000 */
[----:B0-----:R-:W-:Y:S02]  /*01e0*/  VIADD R3, R15, 0xffffffe ;  /* 0x0ffffffe0f037836 */ /* 0x001fe40000000000 */
[----:B----4-:R-:W-:Y:S02]  /*01f0*/  IMAD.MOV.U32 R6, RZ, RZ, RZ ;  /* 0x000000ffff067224 */ /* 0x010fe400078e00ff */
[----:B-----5:R-:W-:-:S03]  /*0200*/  IMAD.MOV R17, RZ, RZ, -R7 ;  /* 0x000000ffff117224 */ /* 0x020fc600078e0a07 */
[----:B------:R-:W0:Y:S01]  /*0210*/  F2I.FTZ.U32.TRUNC.NTZ R3, R3 ;  /* 0x0000000300037305 */ /* 0x000e22000021f000 */
[----:B---3--:R-:W-:Y:S02]  /*0220*/  IMAD.MOV.U32 R10, RZ, RZ, RZ ;  /* 0x000000ffff0a7224 */ /* 0x008fe400078e00ff */
[----:B------:R-:W-:Y:S01]  /*0230*/  IMAD R15, R17, R4, RZ ;  /* 0x00000004110f7224 */ /* 0x000fe200078e02ff */
[----:B--2---:R-:W-:-:S03]  /*0240*/  IADD3 R16, PT, PT, RZ, -R11, RZ ;  /* 0x8000000bff107210 */ /* 0x004fc60007ffe0ff */
[----:B------:R-:W-:Y:S01]  /*0250*/  IMAD.HI.U32 R6, R7, R15, R6 ;  /* 0x0000000f07067227 */ /* 0x000fe200078e0006 */
[----:B------:R-:W-:-:S03]  /*0260*/  IABS R15, R8 ;  /* 0x00000008000f7213 */ /* 0x000fc60000000000 */
[----:B------:R-:W-:-:S04]  /*0270*/  IMAD R7, R16, R5, RZ ;  /* 0x0000000510077224 */ /* 0x000fc800078e02ff */
[----:B------:R-:W-:-:S04]  /*0280*/  IMAD.HI.U32 R16, R11, R7, R10 ;  /* 0x000000070b107227 */ /* 0x000fc800078e000a */
[----:B------:R-:W-:Y:S02]  /*0290*/  IMAD.MOV.U32 R7, RZ, RZ, R15 ;  /* 0x000000ffff077224 */ /* 0x000fe400078e000f */
[----:B0-----:R-:W-:Y:S02]  /*02a0*/  IMAD.MOV R11, RZ, RZ, -R3 ;  /* 0x000000ffff0b7224 */ /* 0x001fe400078e0a03 */
[----:B------:R-:W-:Y:S01]  /*02b0*/  IMAD.HI.U32 R10, R6, R7, RZ ;  /* 0x00000007060a7227 */ /* 0x000fe200078e00ff */
[----:B------:R-:W-:-:S03]  /*02c0*/  IADD3 R6, PT, PT, R2, -R9, RZ ;  /* 0x8000000902067210 */ /* 0x000fc60007ffe0ff */
[----:B------:R-:W-:-:S04]  /*02d0*/  IMAD.HI.U32 R16, R16, R7, RZ ;  /* 0x0000000710107227 */ /* 0x000fc800078e00ff */
[----:B------:R-:W-:Y:S02]  /*02e0*/  IMAD.MOV R10, RZ, RZ, -R10 ;  /* 0x000000ffff0a7224 */ /* 0x000fe400078e0a0a */
[----:B------:R-:W-:Y:S02]  /*02f0*/  IMAD R9, R11, R0, RZ ;  /* 0x000000000b097224 */ /* 0x000fe400078e02ff */
[----:B------:R-:W-:Y:S02]  /*0300*/  IMAD.MOV.U32 R2, RZ, RZ, RZ ;  /* 0x000000ffff027224 */ /* 0x000fe400078e00ff */
[----:B------:R-:W-:Y:S02]  /*0310*/  IMAD.MOV R18, RZ, RZ, -R16 ;  /* 0x000000ffff127224 */ /* 0x000fe400078e0a10 */
[----:B------:R-:W-:Y:S02]  /*0320*/  IMAD R11, R4, R10, R7 ;  /* 0x0000000a040b7224 */ /* 0x000fe400078e0207 */
[----:B------:R-:W-:Y:S01]  /*0330*/  IMAD.HI.U32 R16, R3, R9, R2 ;  /* 0x0000000903107227 */ /* 0x000fe200078e0002 */
[----:B------:R-:W-:-:S02]  /*0340*/  PRMT R2, R6, 0x8880, RZ ;  /* 0x0000888006027816 */ /* 0x000fc400000000ff */
[----:B------:R-:W-:Y:S01]  /*0350*/  ISETP.GT.U32.AND P0, PT, R4, R11, PT ;  /* 0x0000000b0400720c */ /* 0x000fe20003f04070 */
[----:B------:R-:W-:Y:S01]  /*0360*/  IMAD R10, R5, R18, R7 ;  /* 0x00000012050a7224 */ /* 0x000fe200078e0207 */
[----:B------:R-:W-:Y:S01]  /*0370*/  PRMT R2, R2, 0x7710, RZ ;  /* 0x0000771002027816 */ /* 0x000fe200000000ff */
[----:B------:R-:W-:-:S03]  /*0380*/  IMAD.HI.U32 R16, R16, R7, RZ ;  /* 0x0000000710107227 */ /* 0x000fc600078e00ff */
[----:B------:R-:W-:Y:S02]  /*0390*/  SHF.R.U32.HI R2, RZ, 0xd, R2 ;  /* 0x0000000dff027819 */ /* 0x000fe40000011602 */
[----:B------:R-:W-:Y:S02]  /*03a0*/  ISETP.GT.U32.AND P1, PT, R5, R10, PT ;  /* 0x0000000a0500720c */ /* 0x000fe40003f24070 */
[----:B------:R-:W-:Y:S02]  /*03b0*/  LOP3.LUT R3, R2, 0x3, RZ, 0xc0, !PT ;  /* 0x0000000302037812 */ /* 0x000fe400078ec0ff */
[----:B------:R-:W-:Y:S01]  /*03c0*/  IADD3 R16, PT, PT, -R16, RZ, RZ ;  /* 0x000000ff10107210 */ /* 0x000fe20007ffe1ff */
[----:B------:R-:W-:Y:S02]  /*03d0*/  @!P0 IMAD.IADD R11, R11, 0x1, -R4 ;  /* 0x000000010b0b8824 */ /* 0x000fe400078e0a04 */
[----:B------:R-:W-:Y:S02]  /*03e0*/  IMAD.IADD R2, R6, 0x1, R3 ;  /* 0x0000000106027824 */ /* 0x000fe400078e0203 */
[----:B------:R-:W-:Y:S01]  /*03f0*/  IMAD R9, R0, R16, R7 ;  /* 0x0000001000097224 */ /* 0x000fe200078e0207 */
[----:B------:R-:W-:-:S02]  /*0400*/  ISETP.GT.U32.AND P0, PT, R4, R11, PT ;  /* 0x0000000b0400720c */ /* 0x000fc40003f04070 */
[----:B------:R-:W-:Y:S01]  /*0410*/  LOP3.LUT R3, R2, 0xfffc, RZ, 0xc0, !PT ;  /* 0x0000fffc02037812 */ /* 0x000fe200078ec0ff */
[----:B------:R-:W-:Y:S01]  /*0420*/  @!P1 IMAD.IADD R10, R10, 0x1, -R5 ;  /* 0x000000010a0a9824 */ /* 0x000fe200078e0a05 */
[----:B------:R-:W-:Y:S02]  /*0430*/  ISETP.GT.U32.AND P2, PT, R0, R9, PT ;  /* 0x000000090000720c */ /* 0x000fe40003f44070 */
[----:B------:R-:W-:Y:S01]  /*0440*/  PRMT R2, R2, 0x8880, RZ ;  /* 0x0000888002027816 */ /* 0x000fe200000000ff */
[----:B------:R-:W-:Y:S01]  /*0450*/  IMAD.MOV R3, RZ, RZ, -R3 ;  /* 0x000000ffff037224 */ /* 0x000fe200078e0a03 */
[----:B------:R-:W-:Y:S02]  /*0460*/  ISETP.GT.U32.AND P1, PT, R5, R10, PT ;  /* 0x0000000a0500720c */ /* 0x000fe40003f24070 */
[----:B------:R-:W-:Y:S02]  /*0470*/  SHF.R.S32.HI R2, RZ, 0x2, R2 ;  /* 0x00000002ff027819 */ /* 0x000fe40000011402 */
[----:B------:R-:W-:-:S02]  /*0480*/  PRMT R7, R3, 0x7710, RZ ;  /* 0x0000771003077816 */ /* 0x000fc400000000ff */
[----:B------:R-:W0:Y:S01]  /*0490*/  LDC R3, c[0x0][0x3a0] ;  /* 0x0000e800ff037b82 */ /* 0x000e220000000800 */
[----:B------:R-:W-:Y:S02]  /*04a0*/  @!P0 IADD3 R11, PT, PT, R11, -R4, RZ ;  /* 0x800000040b0b8210 */ /* 0x000fe40007ffe0ff */
[----:B------:R-:W-:Y:S01]  /*04b0*/  ISETP.NE.AND P0, PT, R14, RZ, PT ;  /* 0x000000ff0e00720c */ /* 0x000fe20003f05270 */
[----:B------:R-:W-:Y:S01]  /*04c0*/  IMAD.IADD R7, R6, 0x1, R7 ;  /* 0x0000000106077824 */ /* 0x000fe200078e0207 */
[----:B------:R-:W-:Y:S01]  /*04d0*/  PRMT R6, R2, 0x9910, RZ ;  /* 0x0000991002067816 */ /* 0x000fe200000000ff */
[----:B------:R-:W-:Y:S02]  /*04e0*/  @!P2 IMAD.IADD R9, R9, 0x1, -R0 ;  /* 0x000000010909a824 */ /* 0x000fe400078e0a00 */
[----:B------:R-:W-:Y:S01]  /*04f0*/  @!P3 IMAD.MOV R11, RZ, RZ, -R11 ;  /* 0x000000ffff0bb224 */ /* 0x000fe200078e0a0b */
[----:B------:R-:W-:Y:S01]  /*0500*/  PRMT R15, R7, 0x8880, RZ ;  /* 0x00008880070f7816 */ /* 0x000fe200000000ff */
[----:B------:R-:W-:Y:S01]  /*0510*/  @!P1 IMAD.IADD R10, R10, 0x1, -R5 ;  /* 0x000000010a0a9824 */ /* 0x000fe200078e0a05 */
[----:B------:R-:W-:Y:S01]  /*0520*/  ISETP.GT.U32.AND P2, PT, R0, R9, PT ;  /* 0x000000090000720c */ /* 0x000fe20003f44070 */
[----:B------:R-:W2:Y:S01]  /*0530*/  LDC R2, c[0x0][0x3a4] ;  /* 0x0000e900ff027b82 */ /* 0x000ea20000000800 */
[----:B------:R-:W-:Y:S01]  /*0540*/  ISETP.NE.AND P1, PT, R13, RZ, PT ;  /* 0x000000ff0d00720c */ /* 0x000fe20003f25270 */
[----:B------:R-:W-:Y:S01]  /*0550*/  IMAD.SHL.U32 R15, R15, 0x2, RZ ;  /* 0x000000020f0f7824 */ /* 0x000fe200078e00ff */
[----:B------:R-:W-:Y:S01]  /*0560*/  LOP3.LUT R7, R7, 0xffff, RZ, 0xc0, !PT ;  /* 0x0000ffff07077812 */ /* 0x000fe200078ec0ff */
[----:B------:R-:W-:Y:S01]  /*0570*/  IMAD.MOV.U32 R17, RZ, RZ, R10 ;  /* 0x000000ffff117224 */ /* 0x000fe200078e000a */
[----:B------:R-:W-:-:S02]  /*0580*/  @!P0 LOP3.LUT R11, RZ, R14, RZ, 0x33, !PT ;  /* 0x0000000eff0b8212 */ /* 0x000fc400078e33ff */
[----:B------:R-:W-:Y:S02]  /*0590*/  PRMT R8, R7, 0x8880, RZ ;  /* 0x0000888007087816 */ /* 0x000fe400000000ff */
[----:B------:R-:W-:Y:S01]  /*05a0*/  @!P3 IADD3 R17, PT, PT, -R17, RZ, RZ ;  /* 0x000000ff1111b210 */ /* 0x000fe20007ffe1ff */
[----:B------:R-:W-:Y:S02]  /*05b0*/  IMAD R11, R11, 0x100, R15 ;  /* 0x000001000b0b7824 */ /* 0x000fe400078e020f */
[----:B0-----:R-:W-:Y:S02]  /*05c0*/  IMAD R10, R3, UR6, RZ ;  /* 0x00000006030a7c24 */ /* 0x001fe4000f8e02ff */
[----:B------:R-:W-:Y:S01]  /*05d0*/  IMAD R11, R6, 0x10, R11 ;  /* 0x00000010060b7824 */ /* 0x000fe200078e020b */
[----:B------:R-:W-:Y:S01]  /*05e0*/  @!P1 LOP3.LUT R17, RZ, R13, RZ, 0x33, !PT ;  /* 0x0000000dff119212 */ /* 0x000fe200078e33ff */
[----:B------:R-:W-:Y:S02]  /*05f0*/  @!P2 IMAD.IADD R9, R9, 0x1, -R0 ;  /* 0x000000010909a824 */ /* 0x000fe400078e0a00 */
[C---:B------:R-:W-:Y:S01]  /*0600*/  VIADD R5, R11.reuse, 0x80 ;  /* 0x000000800b057836 */ /* 0x040fe20000000000 */
[CC--:B------:R-:W-:Y:S01]  /*0610*/  ISETP.GE.AND P0, PT, R11.reuse, R10.reuse, PT ;  /* 0x0000000a0b00720c */ /* 0x0c0fe20003f06270 */
[----:B------:R-:W-:Y:S01]  /*0620*/  IMAD.MOV.U32 R0, RZ, RZ, R9 ;  /* 0x000000ffff007224 */ /* 0x000fe200078e0009 */
[----:B------:R-:W-:Y:S01]  /*0630*/  IADD3 R7, PT, PT, R11, 0x1, RZ ;  /* 0x000000010b077810 */ /* 0x000fe20007ffe0ff */
[----:B------:R-:W-:Y:S01]  /*0640*/  IMAD R9, R17, 0x80, R6 ;  /* 0x0000008011097824 */ /* 0x000fe200078e0206 */
[----:B------:R-:W-:Y:S01]  /*0650*/  ISETP.LT.OR P2, PT, R11, RZ, P0 ;  /* 0x000000ff0b00720c */ /* 0x000fe20000741670 */
[----:B------:R-:W-:Y:S01]  /*0660*/  @!P3 IMAD.MOV R0, RZ, RZ, -R0 ;  /* 0x000000ffff00b224 */ /* 0x000fe200078e0a00 */
[-C--:B------:R-:W-:Y:S01]  /*0670*/  ISETP.GE.AND P1, PT, R7, R10.reuse, PT ;  /* 0x0000000a0700720c */ /* 0x080fe20003f26270 */
[----:B------:R-:W-:Y:S01]  /*0680*/  IMAD R8, R8, 0x10, R9 ;  /* 0x0000001008087824 */ /* 0x000fe200078e0209 */
[----:B------:R-:W-:-:S02]  /*0690*/  ISETP.GE.AND P5, PT, R5, R10, PT ;  /* 0x0000000a0500720c */ /* 0x000fc40003fa6270 */
[----:B------:R-:W-:Y:S02]  /*06a0*/  ISETP.LT.OR P0, PT, R11, -0x1, P1 ;  /* 0xffffffff0b00780c */ /* 0x000fe40000f01670 */
[----:B------:R-:W-:Y:S02]  /*06b0*/  ISETP.LT.OR P1, PT, R5, RZ, P5 ;  /* 0x000000ff0500720c */ /* 0x000fe40002f21670 */
[----:B------:R-:W-:Y:S02]  /*06c0*/  LEA R6, R6, R15, 0x3 ;  /* 0x0000000f06067211 */ /* 0x000fe400078e18ff */
[----:B------:R-:W-:Y:S01]  /*06d0*/  @!P4 LOP3.LUT R0, RZ, R12, RZ, 0x33, !PT ;  /* 0x0000000cff00c212 */ /* 0x000fe200078e33ff */
[----:B-12---:R-:W-:Y:S08]  /*06e0*/  @P2 BRA `(.L_x_2) ;  /* 0x0000000000682947 */ /* 0x006ff00003800000 */
[-C--:B------:R-:W-:Y:S02]  /*06f0*/  IABS R9, R10.reuse ;  /* 0x0000000a00097213 */ /* 0x080fe40000000000 */
[----:B------:R-:W-:Y:S02]  /*0700*/  IABS R16, R10 ;  /* 0x0000000a00107213 */ /* 0x000fe40000000000 */
[----:B------:R-:W0:Y:S01]  /*0710*/  I2F.RP R4, R9 ;  /* 0x0000000900047306 */ /* 0x000e220000209400 */
[----:B------:R-:W-:-:S07]  /*0720*/  ISETP.GE.AND P4, PT, R11, RZ, PT ;  /* 0x000000ff0b00720c */ /* 0x000fce0003f86270 */
[----:B0-----:R-:W0:Y:S02]  /*0730*/  MUFU.RCP R4, R4 ;  /* 0x0000000400047308 */ /* 0x001e240000001000 */
[----:B0-----:R-:W-:Y:S01]  /*0740*/  VIADD R12, R4, 0xffffffe ;  /* 0x0ffffffe040c7836 */ /* 0x001fe20000000000 */
[----:B------:R-:W-:-:S05]  /*0750*/  IABS R4, R11 ;  /* 0x0000000b00047213 */ /* 0x000fca0000000000 */
[----:B------:R0:W1:Y:S02]  /*0760*/  F2I.FTZ.U32.TRUNC.NTZ R13, R12 ;  /* 0x0000000c000d7305 */ /* 0x000064000021f000 */
[----:B0-----:R-:W-:Y:S01]  /*0770*/  MOV R12, RZ ;  /* 0x000000ff000c7202 */ /* 0x001fe20000000f00 */
[----:B-1----:R-:W-:-:S04]  /*0780*/  IMAD.MOV R14, RZ, RZ, -R13 ;  /* 0x000000ffff0e7224 */ /* 0x002fc800078e0a0d */
[----:B------:R-:W-:Y:S02]  /*0790*/  IMAD R15, R14, R9, RZ ;  /* 0x000000090e0f7224 */ /* 0x000fe400078e02ff */
[----:B------:R-:W-:Y:S02]  /*07a0*/  IMAD.MOV R14, RZ, RZ, -R16 ;  /* 0x000000ffff0e7224 */ /* 0x000fe400078e0a10 */
[----:B------:R-:W-:-:S06]  /*07b0*/  IMAD.HI.U32 R13, R13, R15, R12 ;  /* 0x0000000f0d0d7227 */ /* 0x000fcc00078e000c */
[----:B------:R-:W-:-:S04]  /*07c0*/  IMAD.HI.U32 R13, R13, R4, RZ ;  /* 0x000000040d0d7227 */ /* 0x000fc800078e00ff */
[----:B------:R-:W-:Y:S02]  /*07d0*/  IMAD R4, R13, R14, R4 ;  /* 0x0000000e0d047224 */ /* 0x000fe400078e0204 */
[----:B------:R-:W0:Y:S03]  /*07e0*/  LDC.64 R12, c[0x0][0x380] ;  /* 0x0000e000ff0c7b82 */ /* 0x000e260000000a00 */
[----:B------:R-:W-:-:S13]  /*07f0*/  ISETP.GT.U32.AND P2, PT, R9, R4, PT ;  /* 0x000000040900720c */ /* 0x000fda0003f44070 */
[----:B------:R-:W-:Y:S01]  /*0800*/  @!P2 IMAD.IADD R4, R4, 0x1, -R9 ;  /* 0x000000010404a824 */ /* 0x000fe200078e0a09 */
[----:B------:R-:W-:-:S04]  /*0810*/  ISETP.NE.AND P2, PT, R10, RZ, PT ;  /* 0x000000ff0a00720c */ /* 0x000fc80003f45270 */
[----:B------:R-:W-:-:S13]  /*0820*/  ISETP.GT.U32.AND P3, PT, R9, R4, PT ;  /* 0x000000040900720c */ /* 0x000fda0003f64070 */
[----:B------:R-:W-:-:S04]  /*0830*/  @!P3 IMAD.IADD R4, R4, 0x1, -R9 ;  /* 0x000000010404b824 */ /* 0x000fc800078e0a09 */
[----:B------:R-:W-:Y:S01]  /*0840*/  @!P4 IMAD.MOV R4, RZ, RZ, -R4 ;  /* 0x000000ffff04c224 */ /* 0x000fe200078e0a04 */
[----:B------:R-:W-:-:S05]  /*0850*/  @!P2 LOP3.LUT R4, RZ, R10, RZ, 0x33, !PT ;  /* 0x0000000aff04a212 */ /* 0x000fca00078e33ff */
[----:B0-----:R-:W-:-:S06]  /*0860*/  IMAD.WIDE.U32 R12, R4, 0x2, R12 ;  /* 0x00000002040c7825 */ /* 0x001fcc00078e000c */
[----:B------:R-:W2:Y:S02]  /*0870*/  LDG.E.U16 R12, desc[UR4][R12.64] ;  /* 0x000000040c0c7981 */ /* 0x000ea4000c1e1500 */
[----:B--2---:R-:W-:-:S07]  /*0880*/  PRMT R4, R12, 0x7610, R0 ;  /* 0x000076100c047816 */ /* 0x004fce0000000000 */
.L_x_2:
[----:B------:R-:W-:Y:S05]  /*0890*/  BSYNC.RECONVERGENT B0 ;  /* 0x0000000000007941 */ /* 0x000fea0003800200 */
.L_x_1:
[----:B------:R-:W-:Y:S04]  /*08a0*/  BSSY.RECONVERGENT B0, `(.L_x_3) ;  /* 0x000001e000007945 */ /* 0x000fe80003800200 */
[----:B------:R-:W-:Y:S05]  /*08b0*/  @P0 BRA `(.L_x_4) ;  /* 0x0000000000700947 */ /* 0x000fea0003800000 */
[-C--:B------:R-:W-:Y:S01]  /*08c0*/  IABS R14, R10.reuse ;  /* 0x0000000a000e7213 */ /* 0x080fe20000000000 */
[----:B------:R-:W-:Y:S01]  /*08d0*/  IMAD.MOV.U32 R12, RZ, RZ, RZ ;  /* 0x000000ffff0c7224 */ /* 0x000fe200078e00ff */
[----:B------:R-:W-:Y:S02]  /*08e0*/  IABS R17, R10 ;  /* 0x0000000a00117213 */ /* 0x000fe40000000000 */
[----:B------:R-:W0:Y:S01]  /*08f0*/  I2F.RP R9, R14 ;  /* 0x0000000e00097306 */ /* 0x000e220000209400 */
[----:B------:R-:W-:Y:S02]  /*0900*/  IABS R16, R7 ;  /* 0x0000000700107213 */ /* 0x000fe40000000000 */
[----:B------:R-:W-:Y:S01]  /*0910*/  IMAD.MOV R17, RZ, RZ, -R17 ;  /* 0x000000ffff117224 */ /* 0x000fe200078e0a11 */
[----:B------:R-:W-:Y:S02]  /*0920*/  ISETP.GE.AND P2, PT, R7, RZ, PT ;  /* 0x000000ff0700720c */ /* 0x000fe40003f46270 */
[----:B------:R-:W-:-:S02]  /*0930*/  ISETP.NE.AND P3, PT, R10, RZ, PT ;  /* 0x000000ff0a00720c */ /* 0x000fc40003f65270 */
[----:B0-----:R-:W0:Y:S02]  /*0940*/  MUFU.RCP R9, R9 ;  /* 0x0000000900097308 */ /* 0x001e240000001000 */
[----:B0-----:R-:W-:-:S06]  /*0950*/  VIADD R13, R9, 0xffffffe ;  /* 0x0ffffffe090d7836 */ /* 0x001fcc0000000000 */
[----:B------:R-:W0:Y:S02]  /*0960*/  F2I.FTZ.U32.TRUNC.NTZ R13, R13 ;  /* 0x0000000d000d7305 */ /* 0x000e24000021f000 */
[----:B0-----:R-:W-:-:S05]  /*0970*/  IADD3 R15, PT, PT, RZ, -R13, RZ ;  /* 0x8000000dff0f7210 */ /* 0x001fca0007ffe0ff */
[----:B------:R-:W-:-:S04]  /*0980*/  IMAD R15, R15, R14, RZ ;  /* 0x0000000e0f0f7224 */ /* 0x000fc800078e02ff */
[----:B------:R-:W-:-:S04]  /*0990*/  IMAD.HI.U32 R15, R13, R15, R12 ;  /* 0x0000000f0d0f7227 */ /* 0x000fc800078e000c */
[----:B------:R-:W-:Y:S02]  /*09a0*/  IMAD.MOV.U32 R12, RZ, RZ, R16 ;  /* 0x000000ffff0c7224 */ /* 0x000fe400078e0010 */
[----:B------:R-:W-:Y:S02]  /*09b0*/  IMAD.MOV.U32 R16, RZ, RZ, R17 ;  /* 0x000000ffff107224 */ /* 0x000fe400078e0011 */
[----:B------:R-:W-:-:S04]  /*09c0*/  IMAD.HI.U32 R9, R15, R12, RZ ;  /* 0x0000000c0f097227 */ /* 0x000fc800078e00ff */
[----:B------:R-:W-:Y:S02]  /*09d0*/  IMAD R9, R9, R16, R12 ;  /* 0x0000001009097224 */ /* 0x000fe400078e020c */
[----:B------:R-:W0:Y:S03]  /*09e0*/  LDC.64 R12, c[0x0][0x380] ;  /* 0x0000e000ff0c7b82 */ /* 0x000e260000000a00 */
[----:B------:R-:W-:-:S13]  /*09f0*/  ISETP.GT.U32.AND P0, PT, R14, R9, PT ;  /* 0x000000090e00720c */ /* 0x000fda0003f04070 */
[----:B------:R-:W-:-:S04]  /*0a00*/  @!P0 IADD3 R9, PT, PT, R9, -R14, RZ ;  /* 0x8000000e09098210 */ /* 0x000fc80007ffe0ff */
[----:B------:R-:W-:-:S13]  /*0a10*/  ISETP.GT.U32.AND P0, PT, R14, R9, PT ;  /* 0x000000090e00720c */ /* 0x000fda0003f04070 */
[----:B------:R-:W-:-:S04]  /*0a20*/  @!P0 IMAD.IADD R9, R9, 0x1, -R14 ;  /* 0x0000000109098824 */ /* 0x000fc800078e0a0e */
[----:B------:R-:W-:Y:S01]  /*0a30*/  @!P2 IMAD.MOV R9, RZ, RZ, -R9 ;  /* 0x000000ffff09a224 */ /* 0x000fe200078e0a09 */
[----:B------:R-:W-:-:S05]  /*0a40*/  @!P3 LOP3.LUT R9, RZ, R10, RZ, 0x33, !PT ;  /* 0x0000000aff09b212 */ /* 0x000fca00078e33ff */
[----:B0-----:R-:W-:-:S06]  /*0a50*/  IMAD.WIDE.U32 R12, R9, 0x2, R12 ;  /* 0x00000002090c7825 */ /* 0x001fcc00078e000c */
[----:B------:R-:W2:Y:S02]  /*0a60*/  LDG.E.U16 R13, desc[UR4][R12.64] ;  /* 0x000000040c0d7981 */ /* 0x000ea4000c1e1500 */
[----:B--2---:R-:W-:-:S07]  /*0a70*/  PRMT R4, R4, 0x5410, R13 ;  /* 0x0000541004047816 */ /* 0x004fce000000000d */
.L_x_4:
[----:B------:R-:W-:Y:S05]  /*0a80*/  BSYNC.RECONVERGENT B0 ;  /* 0x0000000000007941 */ /* 0x000fea0003800200 */
.L_x_3:
[----:B------:R-:W-:Y:S04]  /*0a90*/  BSSY.RECONVERGENT B0, `(.L_x_5) ;  /* 0x000001e000007945 */ /* 0x000fe80003800200 */
[----:B------:R-:W-:Y:S05]  /*0aa0*/  @P1 BRA `(.L_x_6) ;  /* 0x0000000000701947 */ /* 0x000fea0003800000 */
[-C--:B------:R-:W-:Y:S02]  /*0ab0*/  IABS R14, R10.reuse ;  /* 0x0000000a000e7213 */ /* 0x080fe40000000000 */
[----:B------:R-:W-:Y:S02]  /*0ac0*/  IABS R12, R10 ;  /* 0x0000000a000c7213 */ /* 0x000fe40000000000 */
[----:B------:R-:W0:Y:S01]  /*0ad0*/  I2F.RP R7, R14 ;  /* 0x0000000e00077306 */ /* 0x000e220000209400 */
[----:B------:R-:W-:Y:S02]  /*0ae0*/  IABS R15, R5 ;  /* 0x00000005000f7213 */ /* 0x000fe40000000000 */
[----:B------:R-:W-:Y:S01]  /*0af0*/  IADD3 R16, PT, PT, RZ, -R12, RZ ;  /* 0x8000000cff107210 */ /* 0x000fe20007ffe0ff */
[----:B------:R-:W-:Y:S01]  /*0b00*/  IMAD.MOV.U32 R12, RZ, RZ, RZ ;  /* 0x000000ffff0c7224 */ /* 0x000fe200078e00ff */
[----:B------:R-:W-:Y:S02]  /*0b10*/  ISETP.GE.AND P1, PT, R5, RZ, PT ;  /* 0x000000ff0500720c */ /* 0x000fe40003f26270 */
[----:B------:R-:W-:Y:S01]  /*0b20*/  ISETP.NE.AND P2, PT, R10, RZ, PT ;  /* 0x000000ff0a00720c */ /* 0x000fe20003f45270 */
[----:B0-----:R-:W0:Y:S02]  /*0b30*/  MUFU.RCP R7, R7 ;  /* 0x0000000700077308 */ /* 0x001e240000001000 */
[----:B0-----:R-:W-:-:S06]  /*0b40*/  VIADD R13, R7, 0xffffffe ;  /* 0x0ffffffe070d7836 */ /* 0x001fcc0000000000 */
[----:B------:R-:W0:Y:S02]  /*0b50*/  F2I.FTZ.U32.TRUNC.NTZ R13, R13 ;  /* 0x0000000d000d7305 */ /* 0x000e24000021f000 */
[----:B0-----:R-:W-:-:S04]  /*0b60*/  IMAD.MOV R9, RZ, RZ, -R13 ;  /* 0x000000ffff097224 */ /* 0x001fc800078e0a0d */
        /* <DEDUP_REMOVED lines=8> */
[----:B------:R-:W-:-:S05]  /*0bf0*/  @!P0 IMAD.IADD R7, R7, 0x1, -R14 ;  /* 0x0000000107078824 */ /* 0x000fca00078e0a0e */
[----:B------:R-:W-:-:S13]  /*0c00*/  ISETP.GT.U32.AND P0, PT, R14, R7, PT ;  /* 0x000000070e00720c */ /* 0x000fda0003f04070 */
[----:B------:R-:W-:-:S05]  /*0c10*/  @!P0 IADD3 R7, PT, PT, R7, -R14, RZ ;  /* 0x8000000e07078210 */ /* 0x000fca0007ffe0ff */
[----:B------:R-:W-:Y:S01]  /*0c20*/  @!P1 IMAD.MOV R7, RZ, RZ, -R7 ;  /* 0x000000ffff079224 */ /* 0x000fe200078e0a07 */
[----:B------:R-:W-:-:S05]  /*0c30*/  @!P2 LOP3.LUT R7, RZ, R10, RZ, 0x33, !PT ;  /* 0x0000000aff07a212 */ /* 0x000fca00078e33ff */
[----:B0-----:R-:W-:-:S06]  /*0c40*/  IMAD.WIDE.U32 R12, R7, 0x2, R12 ;  /* 0x00000002070c7825 */ /* 0x001fcc00078e000c */
[----:B------:R-:W2:Y:S02]  /*0c50*/  LDG.E.U16 R12, desc[UR4][R12.64] ;  /* 0x000000040c0c7981 */ /* 0x000ea4000c1e1500 */
[----:B--2---:R-:W-:-:S07]  /*0c60*/  PRMT R5, R12, 0x7610, R5 ;  /* 0x000076100c057816 */ /* 0x004fce0000000005 */
.L_x_6:
[----:B------:R-:W-:Y:S05]  /*0c70*/  BSYNC.RECONVERGENT B0 ;  /* 0x0000000000007941 */ /* 0x000fea0003800200 */
.L_x_5:
[C---:B------:R-:W-:Y:S01]  /*0c80*/  VIADD R19, R11.reuse, 0x81 ;  /* 0x000000810b137836 */ /* 0x040fe20000000000 */
[C---:B------:R-:W-:Y:S01]  /*0c90*/  IADD3 R13, PT, PT, R11.reuse, 0x9, RZ ;  /* 0x000000090b0d7810 */ /* 0x040fe20007ffe0ff */
[C---:B------:R-:W-:Y:S01]  /*0ca0*/  VIADD R15, R11.reuse, 0x8 ;  /* 0x000000080b0f7836 */ /* 0x040fe20000000000 */
[----:B------:R-:W-:Y:S01]  /*0cb0*/  BSSY.RECONVERGENT B0, `(.L_x_7) ;  /* 0x000002f000007945 */ /* 0x000fe20003800200 */
[----:B------:R-:W-:Y:S01]  /*0cc0*/  VIADD R7, R11, 0x88 ;  /* 0x000000880b077836 */ /* 0x000fe20000000000 */
[-C--:B------:R-:W-:Y:S01]  /*0cd0*/  ISETP.GE.AND P3, PT, R19, R10.reuse, PT ;  /* 0x0000000a1300720c */ /* 0x080fe20003f66270 */
[----:B------:R-:W-:Y:S01]  /*0ce0*/  IMAD R9, R2, UR6, RZ ;  /* 0x0000000602097c24 */ /* 0x000fe2000f8e02ff */
[----:B------:R-:W-:Y:S01]  /*0cf0*/  ISETP.GE.AND P4, PT, R15, R10, PT ;  /* 0x0000000a0f00720c */ /* 0x000fe20003f86270 */
[----:B------:R-:W-:Y:S01]  /*0d00*/  VIADD R11, R11, 0x89 ;  /* 0x000000890b0b7836 */ /* 0x000fe20000000000 */
[----:B------:R-:W-:Y:S01]  /*0d10*/  ISETP.LT.OR P3, PT, R19, RZ, P3 ;  /* 0x000000ff1300720c */ /* 0x000fe20001f61670 */
[----:B------:R-:W-:Y:S01]  /*0d20*/  VIADD R17, R6, 0x40 ;  /* 0x0000004006117836 */ /* 0x000fe20000000000 */
[----:B------:R-:W-:Y:S01]  /*0d30*/  ISETP.GE.AND P0, PT, R8, R9, PT ;  /* 0x000000090800720c */ /* 0x000fe20003f06270 */
[----:B------:R-:W-:Y:S01]  /*0d40*/  IMAD R3, R3, R2, RZ ;  /* 0x0000000203037224 */ /* 0x000fe200078e02ff */
[-C--:B------:R-:W-:Y:S01]  /*0d50*/  ISETP.GE.AND P5, PT, R13, R10.reuse, PT ;  /* 0x0000000a0d00720c */ /* 0x080fe20003fa6270 */
[----:B------:R-:W-:Y:S01]  /*0d60*/  IMAD R0, R0, 0x80, R17 ;  /* 0x0000008000007824 */ /* 0x000fe200078e0211 */
[----:B------:R-:W-:-:S02]  /*0d70*/  ISETP.GE.AND P1, PT, R7, R10, PT ;  /* 0x0000000a0700720c */ /* 0x000fc40003f26270 */
[----:B------:R-:W-:Y:S01]  /*0d80*/  ISETP.GE.AND P2, PT, R11, R10, PT ;  /* 0x0000000a0b00720c */ /* 0x000fe20003f46270 */
[----:B------:R-:W-:Y:S01]  /*0d90*/  VIADD R2, R0, 0xffffffc0 ;  /* 0xffffffc000027836 */ /* 0x000fe20000000000 */
[----:B------:R-:W-:Y:S02]  /*0da0*/  ISETP.LT.OR P0, PT, R8, RZ, P0 ;  /* 0x000000ff0800720c */ /* 0x000fe40000701670 */
[----:B------:R-:W-:Y:S02]  /*0db0*/  ISETP.LT.OR P4, PT, R15, RZ, P4 ;  /* 0x000000ff0f00720c */ /* 0x000fe40002781670 */
[----:B------:R-:W-:Y:S02]  /*0dc0*/  ISETP.LT.OR P5, PT, R13, RZ, P5 ;  /* 0x000000ff0d00720c */ /* 0x000fe40002fa1670 */
[----:B------:R-:W-:Y:S02]  /*0dd0*/  ISETP.LT.OR P1, PT, R7, RZ, P1 ;  /* 0x000000ff0700720c */ /* 0x000fe40000f21670 */
[----:B------:R-:W-:Y:S01]  /*0de0*/  ISETP.LT.OR P2, PT, R11, RZ, P2 ;  /* 0x000000ff0b00720c */ /* 0x000fe20001741670 */
[----:B------:R-:W-:-:S12]  /*0df0*/  @P3 BRA `(.L_x_8) ;  /* 0x0000000000683947 */ /* 0x000fd80003800000 */
[----:B------:R-:W-:-:S04]  /*0e00*/  IABS R6, R10 ;  /* 0x0000000a00067213 */ /* 0x000fc80000000000 */
[----:B------:R-:W0:Y:S08]  /*0e10*/  I2F.RP R12, R6 ;  /* 0x00000006000c7306 */ /* 0x000e300000209400 */
[----:B0-----:R-:W0:Y:S02]  /*0e20*/  MUFU.RCP R12, R12 ;  /* 0x0000000c000c7308 */ /* 0x001e240000001000 */
[----:B0-----:R-:W-:-:S06]  /*0e30*/  IADD3 R16, PT, PT, R12, 0xffffffe, RZ ;  /* 0x0ffffffe0c107810 */ /* 0x001fcc0007ffe0ff */
[----:B------:R0:W1:Y:S02]  /*0e40*/  F2I.FTZ.U32.TRUNC.NTZ R17, R16 ;  /* 0x0000001000117305 */ /* 0x000064000021f000 */
[----:B0-----:R-:W-:Y:S02]  /*0e50*/  IMAD.MOV.U32 R16, RZ, RZ, RZ ;  /* 0x000000ffff107224 */ /* 0x001fe400078e00ff */
[----:B-1----:R-:W-:-:S04]  /*0e60*/  IMAD.MOV R21, RZ, RZ, -R17 ;  /* 0x000000ffff157224 */ /* 0x002fc800078e0a11 */
[----:B------:R-:W-:-:S04]  /*0e70*/  IMAD R21, R21, R6, RZ ;  /* 0x0000000615157224 */ /* 0x000fc800078e02ff */
[----:B------:R-:W-:Y:S01]  /*0e80*/  IMAD.HI.U32 R14, R17, R21, R16 ;  /* 0x00000015110e7227 */ /* 0x000fe200078e0010 */
[----:B------:R-:W-:Y:S02]  /*0e90*/  IABS R17, R10 ;  /* 0x0000000a00117213 */ /* 0x000fe40000000000 */
[----:B------:R-:W-:-:S03]  /*0ea0*/  IABS R21, R19 ;  /* 0x0000001300157213 */ /* 0x000fc60000000000 */
[----:B------:R-:W-:Y:S02]  /*0eb0*/  IMAD.MOV R17, RZ, RZ, -R17 ;  /* 0x000000ffff117224 */ /* 0x000fe400078e0a11 */
[----:B------:R-:W-:-:S04]  /*0ec0*/  IMAD.HI.U32 R12, R14, R21, RZ ;  /* 0x000000150e0c7227 */ /* 0x000fc800078e00ff */
[----:B------:R-:W-:Y:S02]  /*0ed0*/  IMAD R21, R12, R17, R21 ;  /* 0x000000110c157224 */ /* 0x000fe400078e0215 */
[----:B------:R-:W0:Y:S03]  /*0ee0*/  LDC.64 R16, c[0x0][0x380] ;  /* 0x0000e000ff107b82 */ /* 0x000e260000000a00 */
[----:B------:R-:W-:-:S13]  /*0ef0*/  ISETP.GT.U32.AND P3, PT, R6, R21, PT ;  /* 0x000000150600720c */ /* 0x000fda0003f64070 */
[----:B------:R-:W-:Y:S01]  /*0f00*/  @!P3 IMAD.IADD R21, R21, 0x1, -R6 ;  /* 0x000000011515b824 */ /* 0x000fe200078e0a06 */
[----:B------:R-:W-:-:S04]  /*0f10*/  ISETP.GE.AND P3, PT, R19, RZ, PT ;  /* 0x000000ff1300720c */ /* 0x000fc80003f66270 */
[----:B------:R-:W-:-:S13]  /*0f20*/  ISETP.GT.U32.AND P6, PT, R6, R21, PT ;  /* 0x000000150600720c */ /* 0x000fda0003fc4070 */
[----:B------:R-:W-:Y:S02]  /*0f30*/  @!P6 IADD3 R21, PT, PT, R21, -R6, RZ ;  /* 0x800000061515e210 */ /* 0x000fe40007ffe0ff */
[----:B------:R-:W-:-:S03]  /*0f40*/  ISETP.NE.AND P6, PT, R10, RZ, PT ;  /* 0x000000ff0a00720c */ /* 0x000fc60003fc5270 */
[----:B------:R-:W-:-:S10]  /*0f50*/  @!P3 IMAD.MOV R21, RZ, RZ, -R21 ;  /* 0x000000ffff15b224 */ /* 0x000fd400078e0a15 */
[----:B------:R-:W-:-:S05]  /*0f60*/  @!P6 LOP3.LUT R21, RZ, R10, RZ, 0x33, !PT ;  /* 0x0000000aff15e212 */ /* 0x000fca00078e33ff */
[----:B0-----:R-:W-:-:S06]  /*0f70*/  IMAD.WIDE.U32 R16, R21, 0x2, R16 ;  /* 0x0000000215107825 */ /* 0x001fcc00078e0010 */
[----:B------:R-:W2:Y:S02]  /*0f80*/  LDG.E.U16 R16, desc[UR4][R16.64] ;  /* 0x0000000410107981 */ /* 0x000ea4000c1e1500 */
[----:B--2---:R-:W-:-:S07]  /*0f90*/  PRMT R5, R5, 0x5410, R16 ;  /* 0x0000541005057816 */ /* 0x004fce0000000010 */
.L_x_8:
[----:B------:R-:W-:Y:S05]  /*0fa0*/  BSYNC.RECONVERGENT B0 ;  /* 0x0000000000007941 */ /* 0x000fea0003800200 */
.L_x_7:
[----:B------:R-:W-:Y:S04]  /*0fb0*/  BSSY.RECONVERGENT B0, `(.L_x_9) ;  /* 0x000001e000007945 */ /* 0x000fe80003800200 */
[----:B------:R-:W-:Y:S05]  /*0fc0*/  @P4 BRA `(.L_x_10) ;  /* 0x0000000000704947 */ /* 0x000fea0003800000 */
[-C--:B------:R-:W-:Y:S02]  /*0fd0*/  IABS R6, R10.reuse ;  /* 0x0000000a00067213 */ /* 0x080fe40000000000 */
        /* <DEDUP_REMOVED lines=8> */
[----:B------:R0:W1:Y:S02]  /*1060*/  F2I.FTZ.U32.TRUNC.NTZ R17, R16 ;  /* 0x0000001000117305 */ /* 0x000064000021f000 */
[----:B0-----:R-:W-:Y:S01]  /*1070*/  MOV R16, RZ ;  /* 0x000000ff00107202 */ /* 0x001fe20000000f00 */
[----:B-1----:R-:W-:-:S04]  /*1080*/  IMAD.MOV R19, RZ, RZ, -R17 ;  /* 0x000000ffff137224 */ /* 0x002fc800078e0a11 */
        /* <DEDUP_REMOVED lines=10> */
[----:B------:R-:W-:-:S05]  /*1130*/  @!P3 IMAD.IADD R19, R19, 0x1, -R6 ;  /* 0x000000011313b824 */ /* 0x000fca00078e0a06 */
[----:B------:R-:W-:Y:S02]  /*1140*/  @!P4 IADD3 R19, PT, PT, -R19, RZ, RZ ;  /* 0x000000ff1313c210 */ /* 0x000fe40007ffe1ff */
[----:B------:R-:W-:-:S05]  /*1150*/  @!P6 LOP3.LUT R19, RZ, R10, RZ, 0x33, !PT ;  /* 0x0000000aff13e212 */ /* 0x000fca00078e33ff */
[----:B0-----:R-:W-:-:S06]  /*1160*/  IMAD.WIDE.U32 R16, R19, 0x2, R16 ;  /* 0x0000000213107825 */ /* 0x001fcc00078e0010 */
[----:B------:R-:W2:Y:S02]  /*1170*/  LDG.E.U16 R16, desc[UR4][R16.64] ;  /* 0x0000000410107981 */ /* 0x000ea4000c1e1500 */
[----:B--2---:R-:W-:-:S07]  /*1180*/  PRMT R6, R16, 0x7610, R0 ;  /* 0x0000761010067816 */ /* 0x004fce0000000000 */
.L_x_10:
[----:B------:R-:W-:Y:S05]  /*1190*/  BSYNC.RECONVERGENT B0 ;  /* 0x0000000000007941 */ /* 0x000fea0003800200 */
.L_x_9:
        /* <DEDUP_REMOVED lines=12> */
[----:B0-----:R-:W-:Y:S02]  /*1260*/  IMAD.MOV.U32 R14, RZ, RZ, RZ ;  /* 0x000000ffff0e7224 */ /* 0x001fe400078e00ff */
[----:B-1----:R-:W-:-:S04]  /*1270*/  IMAD.MOV R17, RZ, RZ, -R15 ;  /* 0x000000ffff117224 */ /* 0x002fc800078e0a0f */
[----:B------:R-:W-:-:S04]  /*1280*/  IMAD R17, R17, R12, RZ ;  /* 0x0000000c11117224 */ /* 0x000fc800078e02ff */
[----:B------:R-:W-:Y:S01]  /*1290*/  IMAD.HI.U32 R18, R15, R17, R14 ;  /* 0x000000110f127227 */ /* 0x000fe200078e000e */
[----:B------:R-:W-:-:S03]  /*12a0*/  MOV R17, R19 ;  /* 0x0000001300117202 */ /* 0x000fc60000000f00 */
[----:B------:R-:W-:Y:S02]  /*12b0*/  IMAD.MOV.U32 R15, RZ, RZ, R20 ;  /* 0x000000ffff0f7224 */ /* 0x000fe400078e0014 */
[----:B------:R-:W-:-:S04]  /*12c0*/  IMAD.HI.U32 R14, R18, R17, RZ ;  /* 0x00000011120e7227 */ /* 0x000fc800078e00ff */
[----:B------:R-:W-:Y:S02]  /*12d0*/  IMAD R17, R14, R15, R17 ;  /* 0x0000000f0e117224 */ /* 0x000fe400078e0211 */
[----:B------:R-:W0:Y:S03]  /*12e0*/  LDC.64 R14, c[0x0][0x380] ;  /* 0x0000e000ff0e7b82 */ /* 0x000e260000000a00 */
[----:B------:R-:W-:-:S13]  /*12f0*/  ISETP.GT.U32.AND P3, PT, R12, R17, PT ;  /* 0x000000110c00720c */ /* 0x000fda0003f64070 */
[----:B------:R-:W-:-:S05]  /*1300*/  @!P3 IMAD.IADD R17, R17, 0x1, -R12 ;  /* 0x000000011111b824 */ /* 0x000fca00078e0a0c */
[----:B------:R-:W-:-:S13]  /*1310*/  ISETP.GT.U32.AND P3, PT, R12, R17, PT ;  /* 0x000000110c00720c */ /* 0x000fda0003f64070 */
[----:B------:R-:W-:-:S04]  /*1320*/  @!P3 IMAD.IADD R17, R17, 0x1, -R12 ;  /* 0x000000011111b824 */ /* 0x000fc800078e0a0c */
[----:B------:R-:W-:Y:S01]  /*1330*/  @!P4 IMAD.MOV R17, RZ, RZ, -R17 ;  /* 0x000000ffff11c224 */ /* 0x000fe200078e0a11 */
[----:B------:R-:W-:-:S05]  /*1340*/  @!P5 LOP3.LUT R17, RZ, R10, RZ, 0x33, !PT ;  /* 0x0000000aff11d212 */ /* 0x000fca00078e33ff */
[----:B0-----:R-:W-:-:S06]  /*1350*/  IMAD.WIDE.U32 R14, R17, 0x2, R14 ;  /* 0x00000002110e7825 */ /* 0x001fcc00078e000e */
[----:B------:R-:W2:Y:S02]  /*1360*/  LDG.E.U16 R15, desc[UR4][R14.64] ;  /* 0x000000040e0f7981 */ /* 0x000ea4000c1e1500 */
[----:B--2---:R-:W-:-:S07]  /*1370*/  PRMT R6, R6, 0x5410, R15 ;  /* 0x0000541006067816 */ /* 0x004fce000000000f */
.L_x_12:
[----:B------:R-:W-:Y:S05]  /*1380*/  BSYNC.RECONVERGENT B0 ;  /* 0x0000000000007941 */ /* 0x000fea0003800200 */
.L_x_11:
[----:B------:R-:W-:Y:S04]  /*1390*/  BSSY.RECONVERGENT B0, `(.L_x_13) ;  /* 0x000001d000007945 */ /* 0x000fe80003800200 */
[----:B------:R-:W-:Y:S05]  /*13a0*/  @P1 BRA `(.L_x_14) ;  /* 0x00000000006c1947 */ /* 0x000fea0003800000 */
[-C--:B------:R-:W-:Y:S02]  /*13b0*/  IABS R14, R10.reuse ;  /* 0x0000000a000e7213 */ /* 0x080fe40000000000 */
[----:B------:R-:W-:Y:S02]  /*13c0*/  IABS R16, R10 ;  /* 0x0000000a00107213 */ /* 0x000fe40000000000 */
[----:B------:R-:W0:Y:S01]  /*13d0*/  I2F.RP R15, R14 ;  /* 0x0000000e000f7306 */ /* 0x000e220000209400 */
[----:B------:R-:W-:Y:S02]  /*13e0*/  ISETP.GE.AND P3, PT, R7, RZ, PT ;  /* 0x000000ff0700720c */ /* 0x000fe40003f66270 */
[----:B------:R-:W-:Y:S01]  /*13f0*/  IMAD.MOV R18, RZ, RZ, -R16 ;  /* 0x000000ffff127224 */ /* 0x000fe200078e0a10 */
[----:B------:R-:W-:-:S04]  /*1400*/  ISETP.NE.AND P4, PT, R10, RZ, PT ;  /* 0x000000ff0a00720c */ /* 0x000fc80003f85270 */
[----:B0-----:R-:W0:Y:S02]  /*1410*/  MUFU.RCP R15, R15 ;  /* 0x0000000f000f7308 */ /* 0x001e240000001000 */
[----:B0-----:R-:W-:Y:S02]  /*1420*/  IADD3 R12, PT, PT, R15, 0xffffffe, RZ ;  /* 0x0ffffffe0f0c7810 */ /* 0x001fe40007ffe0ff */
[----:B------:R-:W-:-:S04]  /*1430*/  IABS R15, R7 ;  /* 0x00000007000f7213 */ /* 0x000fc80000000000 */
[----:B------:R0:W1:Y:S02]  /*1440*/  F2I.FTZ.U32.TRUNC.NTZ R13, R12 ;  /* 0x0000000c000d7305 */ /* 0x000064000021f000 */
[----:B0-----:R-:W-:Y:S02]  /*1450*/  IMAD.MOV.U32 R12, RZ, RZ, RZ ;  /* 0x000000ffff0c7224 */ /* 0x001fe400078e00ff */
[----:B-1----:R-:W-:-:S04]  /*1460*/  IMAD.MOV R17, RZ, RZ, -R13 ;  /* 0x000000ffff117224 */ /* 0x002fc800078e0a0d */
[----:B------:R-:W-:-:S04]  /*1470*/  IMAD R17, R17, R14, RZ ;  /* 0x0000000e11117224 */ /* 0x000fc800078e02ff */
[----:B------:R-:W-:-:S04]  /*1480*/  IMAD.HI.U32 R16, R13, R17, R12 ;  /* 0x000000110d107227 */ /* 0x000fc800078e000c */
        /* <DEDUP_REMOVED lines=13> */
.L_x_14:
[----:B------:R-:W-:Y:S05]  /*1560*/  BSYNC.RECONVERGENT B0 ;  /* 0x0000000000007941 */ /* 0x000fea0003800200 */
.L_x_13:
[----:B------:R-:W-:Y:S04]  /*1570*/  BSSY.RECONVERGENT B0, `(.L_x_15) ;  /* 0x000001d000007945 */ /* 0x000fe80003800200 */
[----:B------:R-:W-:Y:S05]  /*1580*/  @P2 BRA `(.L_x_16) ;  /* 0x00000000006c2947 */ /* 0x000fea0003800000 */
[-C--:B------:R-:W-:Y:S02]  /*1590*/  IABS R14, R10.reuse ;  /* 0x0000000a000e7213 */ /* 0x080fe40000000000 */
[----:B------:R-:W-:Y:S02]  /*15a0*/  IABS R16, R10 ;  /* 0x0000000a00107213 */ /* 0x000fe40000000000 */
[----:B------:R-:W0:Y:S01]  /*15b0*/  I2F.RP R15, R14 ;  /* 0x0000000e000f7306 */ /* 0x000e220000209400 */
[----:B------:R-:W-:Y:S02]  /*15c0*/  ISETP.GE.AND P2, PT, R11, RZ, PT ;  /* 0x000000ff0b00720c */ /* 0x000fe40003f46270 */
[----:B------:R-:W-:Y:S02]  /*15d0*/  IADD3 R18, PT, PT, RZ, -R16, RZ ;  /* 0x80000010ff127210 */ /* 0x000fe40007ffe0ff */
[----:B------:R-:W-:-:S03]  /*15e0*/  ISETP.NE.AND P3, PT, R10, RZ, PT ;  /* 0x000000ff0a00720c */ /* 0x000fc60003f65270 */
[----:B0-----:R-:W0:Y:S02]  /*15f0*/  MUFU.RCP R15, R15 ;  /* 0x0000000f000f7308 */ /* 0x001e240000001000 */
[----:B0-----:R-:W-:Y:S01]  /*1600*/  VIADD R12, R15, 0xffffffe ;  /* 0x0ffffffe0f0c7836 */ /* 0x001fe20000000000 */
[----:B------:R-:W-:-:S05]  /*1610*/  IABS R15, R11 ;  /* 0x0000000b000f7213 */ /* 0x000fca0000000000 */
        /* <DEDUP_REMOVED lines=18> */
.L_x_16:
[----:B------:R-:W-:Y:S05]  /*1740*/  BSYNC.RECONVERGENT B0 ;  /* 0x0000000000007941 */ /* 0x000fea0003800200 */
.L_x_15:
[----:B------:R-:W-:Y:S04]  /*1750*/  BSSY.RECONVERGENT B0, `(.L_x_17) ;  /* 0x000001c000007945 */ /* 0x000fe80003800200 */
[----:B------:R-:W-:Y:S05]  /*1760*/  @P0 BRA `(.L_x_18) ;  /* 0x0000000000680947 */ /* 0x000fea0003800000 */
        /* <DEDUP_REMOVED lines=8> */
[----:B0-----:R-:W-:Y:S02]  /*17f0*/  IMAD.MOV.U32 R10, RZ, RZ, RZ ;  /* 0x000000ffff0a7224 */ /* 0x001fe400078e00ff */
        /* <DEDUP_REMOVED lines=8> */
[----:B------:R-:W-:Y:S02]  /*1880*/  @!P0 IADD3 R12, PT, PT, R12, -R13, RZ ;  /* 0x8000000d0c0c8210 */ /* 0x000fe40007ffe0ff */
[----:B------:R-:W-:Y:S02]  /*1890*/  ISETP.NE.AND P0, PT, R9, RZ, PT ;  /* 0x000000ff0900720c */ /* 0x000fe40003f05270 */
[----:B------:R-:W-:-:S13]  /*18a0*/  ISETP.GT.U32.AND P1, PT, R13, R12, PT ;  /* 0x0000000c0d00720c */ /* 0x000fda0003f24070 */
[----:B------:R-:W-:-:S04]  /*18b0*/  @!P1 IMAD.IADD R12, R12, 0x1, -R13 ;  /* 0x000000010c0c9824 */ /* 0x000fc800078e0a0d */
[----:B------:R-:W-:Y:S01]  /*18c0*/  @!P2 IMAD.MOV R12, RZ, RZ, -R12 ;  /* 0x000000ffff0ca224 */ /* 0x000fe200078e0a0c */
[----:B------:R-:W-:-:S05]  /*18d0*/  @!P0 LOP3.LUT R12, RZ, R9, RZ, 0x33, !PT ;  /* 0x00000009ff0c8212 */ /* 0x000fca00078e33ff */
[----:B0-----:R-:W-:-:S06]  /*18e0*/  IMAD.WIDE.U32 R10, R12, 0x2, R10 ;  /* 0x000000020c0a7825 */ /* 0x001fcc00078e000a */
[----:B------:R-:W2:Y:S02]  /*18f0*/  LDG.E.U16 R10, desc[UR4][R10.64] ;  /* 0x000000040a0a7981 */ /* 0x000ea4000c1e1500 */
[----:B--2---:R-:W-:-:S07]  /*1900*/  PRMT R12, R10, 0x7610, R0 ;  /* 0x000076100a0c7816 */ /* 0x004fce0000000000 */
.L_x_18:
[----:B------:R-:W-:Y:S05]  /*1910*/  BSYNC.RECONVERGENT B0 ;  /* 0x0000000000007941 */ /* 0x000fea0003800200 */
.L_x_17:
[C---:B------:R-:W-:Y:S01]  /*1920*/  IADD3 R20, PT, PT, R8.reuse, 0x8, RZ ;  /* 0x0000000808147810 */ /* 0x040fe20007ffe0ff */
[----:B------:R-:W-:Y:S01]  /*1930*/  VIADD R10, R8, 0x40 ;  /* 0x00000040080a7836 */ /* 0x000fe20000000000 */
[C---:B------:R-:W-:Y:S01]  /*1940*/  ISETP.GE.AND P2, PT, R0.reuse, R3, PT ;  /* 0x000000030000720c */ /* 0x040fe20003f46270 */
[----:B------:R-:W-:Y:S01]  /*1950*/  VIADD R16, R0, 0xffffffc1 ;  /* 0xffffffc100107836 */ /* 0x000fe20000000000 */
[----:B------:R-:W-:Y:S01]  /*1960*/  ISETP.GE.AND P3, PT, R20, R9, PT ;  /* 0x000000091400720c */ /* 0x000fe20003f66270 */
[----:B------:R-:W-:Y:S01]  /*1970*/  VIADD R14, R0, 0x1 ;  /* 0x00000001000e7836 */ /* 0x000fe20000000000 */
[-C--:B------:R-:W-:Y:S01]  /*1980*/  ISETP.GE.AND P1, PT, R2, R3.reuse, PT ;  /* 0x000000030200720c */ /* 0x080fe20003f26270 */
[----:B------:R-:W-:Y:S01]  /*1990*/  VIADD R8, R8, 0x48 ;  /* 0x0000004808087836 */ /* 0x000fe20000000000 */
[----:B------:R-:W-:Y:S01]  /*19a0*/  ISETP.LT.OR P3, PT, R20, RZ, P3 ;  /* 0x000000ff1400720c */ /* 0x000fe20001f61670 */
[----:B------:R-:W-:Y:S01]  /*19b0*/  BSSY.RECONVERGENT B0, `(.L_x_19) ;  /* 0x0000026000007945 */ /* 0x000fe20003800200 */
[----:B------:R-:W-:-:S02]  /*19c0*/  ISETP.GE.AND P0, PT, R16, R3, PT ;  /* 0x000000031000720c */ /* 0x000fc40003f06270 */
[----:B------:R-:W-:Y:S02]  /*19d0*/  ISETP.GE.AND P6, PT, R14, R3, PT ;  /* 0x000000030e00720c */ /* 0x000fe40003fc6270 */
[-C--:B------:R-:W-:Y:S02]  /*19e0*/  ISETP.GE.AND P4, PT, R10, R9.reuse, PT ;  /* 0x000000090a00720c */ /* 0x080fe40003f86270 */
[----:B------:R-:W-:Y:S02]  /*19f0*/  ISETP.GE.AND P5, PT, R8, R9, PT ;  /* 0x000000090800720c */ /* 0x000fe40003fa6270 */
[----:B------:R-:W-:Y:S02]  /*1a00*/  ISETP.GT.AND P2, PT, R0, -0x1, !P2 ;  /* 0xffffffff0000780c */ /* 0x000fe40005744270 */
[C---:B------:R-:W-:Y:S02]  /*1a10*/  ISETP.GT.AND P1, PT, R2.reuse, -0x1, !P1 ;  /* 0xffffffff0200780c */ /* 0x040fe40004f24270 */
[----:B------:R-:W-:-:S02]  /*1a20*/  ISETP.GT.AND P0, PT, R2, -0x2, !P0 ;  /* 0xfffffffe0200780c */ /* 0x000fc40004704270 */
[----:B------:R-:W-:Y:S02]  /*1a30*/  ISETP.GT.AND P6, PT, R14, -0x1, !P6 ;  /* 0xffffffff0e00780c */ /* 0x000fe400077c4270 */
[----:B------:R-:W-:Y:S02]  /*1a40*/  ISETP.LT.OR P4, PT, R10, RZ, P4 ;  /* 0x000000ff0a00720c */ /* 0x000fe40002781670 */
[----:B------:R-:W-:Y:S01]  /*1a50*/  ISETP.LT.OR P5, PT, R8, RZ, P5 ;  /* 0x000000ff0800720c */ /* 0x000fe20002fa1670 */
[----:B------:R-:W-:-:S12]  /*1a60*/  @P3 BRA `(.L_x_20) ;  /* 0x0000000000683947 */ /* 0x000fd80003800000 */
[-C--:B------:R-:W-:Y:S02]  /*1a70*/  IABS R11, R9.reuse ;  /* 0x00000009000b7213 */ /* 0x080fe40000000000 */
[----:B------:R-:W-:Y:S02]  /*1a80*/  IABS R17, R9 ;  /* 0x0000000900117213 */ /* 0x000fe40000000000 */
[----:B------:R-:W0:Y:S02]  /*1a90*/  I2F.RP R13, R11 ;  /* 0x0000000b000d7306 */ /* 0x000e240000209400 */
[----:B------:R-:W-:-:S06]  /*1aa0*/  IADD3 R17, PT, PT, RZ, -R17, RZ ;  /* 0x80000011ff117210 */ /* 0x000fcc0007ffe0ff */
[----:B0-----:R-:W0:Y:S02]  /*1ab0*/  MUFU.RCP R13, R13 ;  /* 0x0000000d000d7308 */ /* 0x001e240000001000 */
[----:B0-----:R-:W-:-:S06]  /*1ac0*/  VIADD R18, R13, 0xffffffe ;  /* 0x0ffffffe0d127836 */ /* 0x001fcc0000000000 */
[----:B------:R0:W1:Y:S02]  /*1ad0*/  F2I.FTZ.U32.TRUNC.NTZ R19, R18 ;  /* 0x0000001200137305 */ /* 0x000064000021f000 */
[----:B0-----:R-:W-:Y:S02]  /*1ae0*/  IMAD.MOV.U32 R18, RZ, RZ, RZ ;  /* 0x000000ffff127224 */ /* 0x001fe400078e00ff */
[----:B-1----:R-:W-:-:S04]  /*1af0*/  IMAD.MOV R22, RZ, RZ, -R19 ;  /* 0x000000ffff167224 */ /* 0x002fc800078e0a13 */
[----:B------:R-:W-:Y:S01]  /*1b00*/  IMAD R15, R22, R11, RZ ;  /* 0x0000000b160f7224 */ /* 0x000fe200078e02ff */
[----:B------:R-:W-:-:S03]  /*1b10*/  IABS R22, R20 ;  /* 0x0000001400167213 */ /* 0x000fc60000000000 */
[----:B------:R-:W-:Y:S02]  /*1b20*/  IMAD.HI.U32 R15, R19, R15, R18 ;  /* 0x0000000f130f7227 */ /* 0x000fe400078e0012 */
[----:B------:R-:W0:Y:S04]  /*1b30*/  LDC.64 R18, c[0x0][0x388] ;  /* 0x0000e200ff127b82 */ /* 0x000e280000000a00 */
[----:B------:R-:W-:-:S04]  /*1b40*/  IMAD.HI.U32 R13, R15, R22, RZ ;  /* 0x000000160f0d7227 */ /* 0x000fc800078e00ff */
[----:B------:R-:W-:-:S05]  /*1b50*/  IMAD R22, R13, R17, R22 ;  /* 0x000000110d167224 */ /* 0x000fca00078e0216 */
[----:B------:R-:W-:-:S13]  /*1b60*/  ISETP.GT.U32.AND P3, PT, R11, R22, PT ;  /* 0x000000160b00720c */ /* 0x000fda0003f64070 */
[----:B------:R-:W-:-:S05]  /*1b70*/  @!P3 IMAD.IADD R22, R22, 0x1, -R11 ;  /* 0x000000011616b824 */ /* 0x000fca00078e0a0b */
[----:B------:R-:W-:-:S13]  /*1b80*/  ISETP.GT.U32.AND P3, PT, R11, R22, PT ;  /* 0x000000160b00720c */ /* 0x000fda0003f64070 */
[----:B------:R-:W-:Y:S01]  /*1b90*/  @!P3 IMAD.IADD R22, R22, 0x1, -R11 ;  /* 0x000000011616b824 */ /* 0x000fe200078e0a0b */
[----:B------:R-:W-:-:S13]  /*1ba0*/  ISETP.GE.AND P3, PT, R20, RZ, PT ;  /* 0x000000ff1400720c */ /* 0x000fda0003f66270 */
[----:B------:R-:W-:Y:S01]  /*1bb0*/  @!P3 IMAD.MOV R22, RZ, RZ, -R22 ;  /* 0x000000ffff16b224 */ /* 0x000fe200078e0a16 */
[----:B------:R-:W-:-:S13]  /*1bc0*/  ISETP.NE.AND P3, PT, R9, RZ, PT ;  /* 0x000000ff0900720c */ /* 0x000fda0003f65270 */
[----:B------:R-:W-:-:S05]  /*1bd0*/  @!P3 LOP3.LUT R22, RZ, R9, RZ, 0x33, !PT ;  /* 0x00000009ff16b212 */ /* 0x000fca00078e33ff */
[----:B0-----:R-:W-:-:S06]  /*1be0*/  IMAD.WIDE.U32 R18, R22, 0x2, R18 ;  /* 0x0000000216127825 */ /* 0x001fcc00078e0012 */
[----:B------:R-:W2:Y:S02]  /*1bf0*/  LDG.E.U16 R19, desc[UR4][R18.64] ;  /* 0x0000000412137981 */ /* 0x000ea4000c1e1500 */
[----:B--2---:R-:W-:-:S07]  /*1c00*/  PRMT R12, R12, 0x5410, R19 ;  /* 0x000054100c0c7816 */ /* 0x004fce0000000013 */
.L_x_20:
[----:B------:R-:W-:Y:S05]  /*1c10*/  BSYNC.RECONVERGENT B0 ;  /* 0x0000000000007941 */ /* 0x000fea0003800200 */
.L_x_19:
[----:B------:R-:W-:Y:S04]  /*1c20*/  BSSY.RECONVERGENT B0, `(.L_x_21) ;  /* 0x000001c000007945 */ /* 0x000fe80003800200 */
[----:B------:R-:W-:Y:S05]  /*1c30*/  @P4 BRA `(.L_x_22) ;  /* 0x0000000000684947 */ /* 0x000fea0003800000 */
[-C--:B------:R-:W-:Y:S02]  /*1c40*/  IABS R11, R9.reuse ;  /* 0x00000009000b7213 */ /* 0x080fe40000000000 */
[----:B------:R-:W-:Y:S02]  /*1c50*/  IABS R17, R9 ;  /* 0x0000000900117213 */ /* 0x000fe40000000000 */
[----:B------:R-:W0:Y:S03]  /*1c60*/  I2F.RP R13, R11 ;  /* 0x0000000b000d7306 */ /* 0x000e260000209400 */
[----:B------:R-:W-:-:S05]  /*1c70*/  IMAD.MOV R17, RZ, RZ, -R17 ;  /* 0x000000ffff117224 */ /* 0x000fca00078e0a11 */
[----:B0-----:R-:W0:Y:S02]  /*1c80*/  MUFU.RCP R13, R13 ;  /* 0x0000000d000d7308 */ /* 0x001e240000001000 */
[----:B0-----:R-:W-:-:S06]  /*1c90*/  IADD3 R18, PT, PT, R13, 0xffffffe, RZ ;  /* 0x0ffffffe0d127810 */ /* 0x001fcc0007ffe0ff */
        /* <DEDUP_REMOVED lines=20> */
.L_x_22:
[----:B------:R-:W-:Y:S05]  /*1de0*/  BSYNC.RECONVERGENT B0 ;  /* 0x0000000000007941 */ /* 0x000fea0003800200 */
.L_x_21:
[----:B------:R-:W-:Y:S04]  /*1df0*/  BSSY.RECONVERGENT B0, `(.L_x_23) ;  /* 0x000001d000007945 */ /* 0x000fe80003800200 */
[----:B------:R-:W-:Y:S05]  /*1e00*/  @P5 BRA `(.L_x_24) ;  /* 0x00000000006c5947 */ /* 0x000fea0003800000 */
[-C--:B------:R-:W-:Y:S02]  /*1e10*/  IABS R15, R9.reuse ;  /* 0x00000009000f7213 */ /* 0x080fe40000000000 */
[----:B------:R-:W-:Y:S02]  /*1e20*/  IABS R20, R8 ;  /* 0x0000000800147213 */ /* 0x000fe40000000000 */
[----:B------:R-:W0:Y:S01]  /*1e30*/  I2F.RP R17, R15 ;  /* 0x0000000f00117306 */ /* 0x000e220000209400 */
[----:B------:R-:W-:Y:S02]  /*1e40*/  IABS R21, R9 ;  /* 0x0000000900157213 */ /* 0x000fe40000000000 */
[----:B------:R-:W-:Y:S02]  /*1e50*/  ISETP.GE.AND P4, PT, R8, RZ, PT ;  /* 0x000000ff0800720c */ /* 0x000fe40003f86270 */
[----:B------:R-:W-:-:S03]  /*1e60*/  ISETP.NE.AND P5, PT, R9, RZ, PT ;  /* 0x000000ff0900720c */ /* 0x000fc60003fa5270 */
[----:B0-----:R-:W0:Y:S02]  /*1e70*/  MUFU.RCP R17, R17 ;  /* 0x0000001100117308 */ /* 0x001e240000001000 */
[----:B0-----:R-:W-:Y:S02]  /*1e80*/  VIADD R10, R17, 0xffffffe ;  /* 0x0ffffffe110a7836 */ /* 0x001fe40000000000 */
[----:B------:R-:W-:-:S04]  /*1e90*/  IMAD.MOV R17, RZ, RZ, -R21 ;  /* 0x000000ffff117224 */ /* 0x000fc800078e0a15 */
[----:B------:R0:W1:Y:S02]  /*1ea0*/  F2I.FTZ.U32.TRUNC.NTZ R11, R10 ;  /* 0x0000000a000b7305 */ /* 0x000064000021f000 */
[----:B0-----:R-:W-:Y:S01]  /*1eb0*/  MOV R10, RZ ;  /* 0x000000ff000a7202 */ /* 0x001fe20000000f00 */
[----:B-1----:R-:W-:-:S04]  /*1ec0*/  IMAD.MOV R18, RZ, RZ, -R11 ;  /* 0x000000ffff127224 */ /* 0x002fc800078e0a0b */
[----:B------:R-:W-:-:S04]  /*1ed0*/  IMAD R19, R18, R15, RZ ;  /* 0x0000000f12137224 */ /* 0x000fc800078e02ff */
[----:B------:R-:W-:-:S04]  /*1ee0*/  IMAD.HI.U32 R18, R11, R19, R10 ;  /* 0x000000130b127227 */ /* 0x000fc800078e000a */
[----:B------:R-:W-:-:S04]  /*1ef0*/  IMAD.MOV.U32 R11, RZ, RZ, R20 ;  /* 0x000000ffff0b7224 */ /* 0x000fc800078e0014 */
        /* <DEDUP_REMOVED lines=12> */
.L_x_24:
[----:B------:R-:W-:Y:S05]  /*1fc0*/  BSYNC.RECONVERGENT B0 ;  /* 0x0000000000007941 */ /* 0x000fea0003800200 */
.L_x_23:
[----:B------:R-:W-:Y:S01]  /*1fd0*/  BSSY.RECONVERGENT B0, `(.L_x_25) ;  /* 0x000001d000007945 */ /* 0x000fe20003800200 */
[----:B------:R-:W-:Y:S02]  /*1fe0*/  CS2R R8, SRZ ;  /* 0x0000000000087805 */ /* 0x000fe4000001ff00 */
[----:B------:R-:W-:Y:S01]  /*1ff0*/  CS2R R10, SRZ ;  /* 0x00000000000a7805 */ /* 0x000fe2000001ff00 */
[----:B------:R-:W-:Y:S06]  /*2000*/  @!P1 BRA `(.L_x_26) ;  /* 0x0000000000649947 */ /* 0x000fec0003800000 */
[-C--:B------:R-:W-:Y:S02]  /*2010*/  IABS R8, R3.reuse ;  /* 0x0000000300087213 */ /* 0x080fe40000000000 */
[----:B------:R-:W-:Y:S02]  /*2020*/  IABS R21, R3 ;  /* 0x0000000300157213 */ /* 0x000fe40000000000 */
[----:B------:R-:W0:Y:S01]  /*2030*/  I2F.RP R15, R8 ;  /* 0x00000008000f7306 */ /* 0x000e220000209400 */
[----:B------:R-:W-:Y:S02]  /*2040*/  IABS R20, R2 ;  /* 0x0000000200147213 */ /* 0x000fe40000000000 */
[----:B------:R-:W-:-:S05]  /*2050*/  ISETP.GE.AND P5, PT, R2, RZ, PT ;  /* 0x000000ff0200720c */ /* 0x000fca0003fa6270 */
[----:B0-----:R-:W0:Y:S02]  /*2060*/  MUFU.RCP R15, R15 ;  /* 0x0000000f000f7308 */ /* 0x001e240000001000 */
[----:B0-----:R-:W-:Y:S01]  /*2070*/  IADD3 R18, PT, PT, R15, 0xffffffe, RZ ;  /* 0x0ffffffe0f127810 */ /* 0x001fe20007ffe0ff */
[----:B------:R-:W-:-:S05]  /*2080*/  IMAD.MOV R15, RZ, RZ, -R21 ;  /* 0x000000ffff0f7224 */ /* 0x000fca00078e0a15 */
[----:B------:R0:W1:Y:S02]  /*2090*/  F2I.FTZ.U32.TRUNC.NTZ R19, R18 ;  /* 0x0000001200137305 */ /* 0x000064000021f000 */
[----:B0-----:R-:W-:Y:S02]  /*20a0*/  IMAD.MOV.U32 R18, RZ, RZ, RZ ;  /* 0x000000ffff127224 */ /* 0x001fe400078e00ff */
[----:B-1----:R-:W-:-:S04]  /*20b0*/  IMAD.MOV R17, RZ, RZ, -R19 ;  /* 0x000000ffff117224 */ /* 0x002fc800078e0a13 */
[----:B------:R-:W-:-:S04]  /*20c0*/  IMAD R17, R17, R8, RZ ;  /* 0x0000000811117224 */ /* 0x000fc800078e02ff */
        /* <DEDUP_REMOVED lines=8> */
[----:B------:R-:W-:-:S05]  /*2150*/  @!P4 IADD3 R15, PT, PT, R15, -R8, RZ ;  /* 0x800000080f0fc210 */ /* 0x000fca0007ffe0ff */
[----:B------:R-:W-:Y:S01]  /*2160*/  @!P5 IMAD.MOV R15, RZ, RZ, -R15 ;  /* 0x000000ffff0fd224 */ /* 0x000fe200078e0a0f */
[----:B------:R-:W-:-:S05]  /*2170*/  @!P3 LOP3.LUT R15, RZ, R3, RZ, 0x33, !PT ;  /* 0x00000003ff0fb212 */ /* 0x000fca00078e33ff */
[----:B0-----:R-:W-:-:S05]  /*2180*/  IMAD.WIDE.U32 R18, R15, 0x4, R18 ;  /* 0x000000040f127825 */ /* 0x001fca00078e0012 */
[----:B------:R0:W5:Y:S02]  /*2190*/  LDG.E R8, desc[UR4][R18.64] ;  /* 0x0000000412087981 */ /* 0x000164000c1e1900 */
.L_x_26:
[----:B------:R-:W-:Y:S05]  /*21a0*/  BSYNC.RECONVERGENT B0 ;  /* 0x0000000000007941 */ /* 0x000fea0003800200 */
.L_x_25:
[----:B------:R-:W-:Y:S04]  /*21b0*/  BSSY.RECONVERGENT B0, `(.L_x_27) ;  /* 0x000001c000007945 */ /* 0x000fe80003800200 */
[----:B------:R-:W-:Y:S05]  /*21c0*/  @!P0 BRA `(.L_x_28) ;  /* 0x0000000000688947 */ /* 0x000fea0003800000 */
[-C--:B------:R-:W-:Y:S02]  /*21d0*/  IABS R9, R3.reuse ;  /* 0x0000000300097213 */ /* 0x080fe40000000000 */
[----:B------:R-:W-:Y:S02]  /*21e0*/  IABS R21, R3 ;  /* 0x0000000300157213 */ /* 0x000fe40000000000 */
[----:B------:R-:W1:Y:S01]  /*21f0*/  I2F.RP R15, R9 ;  /* 0x00000009000f7306 */ /* 0x000e620000209400 */
[----:B------:R-:W-:Y:S02]  /*2200*/  ISETP.GE.AND P4, PT, R16, RZ, PT ;  /* 0x000000ff1000720c */ /* 0x000fe40003f86270 */
[----:B------:R-:W-:Y:S02]  /*2210*/  IADD3 R21, PT, PT, RZ, -R21, RZ ;  /* 0x80000015ff157210 */ /* 0x000fe40007ffe0ff */
[----:B------:R-:W-:-:S03]  /*2220*/  ISETP.NE.AND P5, PT, R3, RZ, PT ;  /* 0x000000ff0300720c */ /* 0x000fc60003fa5270 */
[----:B-1----:R-:W0:Y:S02]  /*2230*/  MUFU.RCP R15, R15 ;  /* 0x0000000f000f7308 */ /* 0x002e240000001000 */
[----:B0-----:R-:W-:-:S06]  /*2240*/  VIADD R18, R15, 0xffffffe ;  /* 0x0ffffffe0f127836 */ /* 0x001fcc0000000000 */
[----:B------:R0:W1:Y:S02]  /*2250*/  F2I.FTZ.U32.TRUNC.NTZ R19, R18 ;  /* 0x0000001200137305 */ /* 0x000064000021f000 */
[----:B0-----:R-:W-:Y:S02]  /*2260*/  IMAD.MOV.U32 R18, RZ, RZ, RZ ;  /* 0x000000ffff127224 */ /* 0x001fe400078e00ff */
[----:B-1----:R-:W-:-:S04]  /*2270*/  IMAD.MOV R20, RZ, RZ, -R19 ;  /* 0x000000ffff147224 */ /* 0x002fc800078e0a13 */
[----:B------:R-:W-:Y:S01]  /*2280*/  IMAD R17, R20, R9, RZ ;  /* 0x0000000914117224 */ /* 0x000fe200078e02ff */
[----:B------:R-:W-:-:S03]  /*2290*/  IABS R20, R16 ;  /* 0x0000001000147213 */ /* 0x000fc60000000000 */
        /* <DEDUP_REMOVED lines=11> */
[----:B0-----:R-:W-:-:S05]  /*2350*/  IMAD.WIDE.U32 R18, R20, 0x4, R18 ;  /* 0x0000000414127825 */ /* 0x001fca00078e0012 */
[----:B------:R1:W5:Y:S02]  /*2360*/  LDG.E R9, desc[UR4][R18.64] ;  /* 0x0000000412097981 */ /* 0x000364000c1e1900 */
.L_x_28:
[----:B------:R-:W-:Y:S05]  /*2370*/  BSYNC.RECONVERGENT B0 ;  /* 0x0000000000007941 */ /* 0x000fea0003800200 */
.L_x_27:
[----:B------:R-:W-:Y:S04]  /*2380*/  BSSY.RECONVERGENT B0, `(.L_x_29) ;  /* 0x000001d000007945 */ /* 0x000fe80003800200 */
[----:B------:R-:W-:Y:S05]  /*2390*/  @!P2 BRA `(.L_x_30) ;  /* 0x00000000006ca947 */ /* 0x000fea0003800000 */
[-C--:B------:R-:W-:Y:S02]  /*23a0*/  IABS R10, R3.reuse ;  /* 0x00000003000a7213 */ /* 0x080fe40000000000 */
[----:B01----:R-:W-:Y:S02]  /*23b0*/  IABS R18, R3 ;  /* 0x0000000300127213 */ /* 0x003fe40000000000 */
        /* <DEDUP_REMOVED lines=23> */
[----:B0-----:R-:W-:-:S05]  /*2530*/  IMAD.WIDE.U32 R18, R15, 0x4, R18 ;  /* 0x000000040f127825 */ /* 0x001fca00078e0012 */
[----:B------:R2:W5:Y:S02]  /*2540*/  LDG.E R10, desc[UR4][R18.64] ;  /* 0x00000004120a7981 */ /* 0x000564000c1e1900 */
.L_x_30:
[----:B------:R-:W-:Y:S05]  /*2550*/  BSYNC.RECONVERGENT B0 ;  /* 0x0000000000007941 */ /* 0x000fea0003800200 */
.L_x_29:
[----:B------:R-:W-:Y:S04]  /*2560*/  BSSY.RECONVERGENT B0, `(.L_x_31) ;  /* 0x000001c000007945 */ /* 0x000fe80003800200 */
[----:B------:R-:W-:Y:S05]  /*2570*/  @!P6 BRA `(.L_x_32) ;  /* 0x000000000068e947 */ /* 0x000fea0003800000 */
[-C--:B------:R-:W-:Y:S02]  /*2580*/  IABS R11, R3.reuse ;  /* 0x00000003000b7213 */ /* 0x080fe40000000000 */
[----:B------:R-:W-:Y:S02]  /*2590*/  IABS R21, R3 ;  /* 0x0000000300157213 */ /* 0x000fe40000000000 */
[----:B------:R-:W3:Y:S01]  /*25a0*/  I2F.RP R15, R11 ;  /* 0x0000000b000f7306 */ /* 0x000ee20000209400 */
[----:B------:R-:W-:Y:S02]  /*25b0*/  ISETP.GE.AND P4, PT, R14, RZ, PT ;  /* 0x000000ff0e00720c */ /* 0x000fe40003f86270 */
[----:B------:R-:W-:Y:S01]  /*25c0*/  IMAD.MOV R21, RZ, RZ, -R21 ;  /* 0x000000ffff157224 */ /* 0x000fe200078e0a15 */
[----:B------:R-:W-:-:S04]  /*25d0*/  ISETP.NE.AND P5, PT, R3, RZ, PT ;  /* 0x000000ff0300720c */ /* 0x000fc80003fa5270 */
[----:B---3--:R-:W0:Y:S02]  /*25e0*/  MUFU.RCP R15, R15 ;  /* 0x0000000f000f7308 */ /* 0x008e240000001000 */
[----:B012---:R-:W-:-:S06]  /*25f0*/  VIADD R18, R15, 0xffffffe ;  /* 0x0ffffffe0f127836 */ /* 0x007fcc0000000000 */
[----:B------:R0:W1:Y:S02]  /*2600*/  F2I.FTZ.U32.TRUNC.NTZ R19, R18 ;  /* 0x0000001200137305 */ /* 0x000064000021f000 */
[----:B0-----:R-:W-:Y:S01]  /*2610*/  IMAD.MOV.U32 R18, RZ, RZ, RZ ;  /* 0x000000ffff127224 */ /* 0x001fe200078e00ff */
[----:B-1----:R-:W-:-:S05]  /*2620*/  IADD3 R20, PT, PT, RZ, -R19, RZ ;  /* 0x80000013ff147210 */ /* 0x002fca0007ffe0ff */
        /* <DEDUP_REMOVED lines=15> */
.L_x_32:
[----:B------:R-:W-:Y:S05]  /*2720*/  BSYNC.RECONVERGENT B0 ;  /* 0x0000000000007941 */ /* 0x000fea0003800200 */
.L_x_31:
[----:B-----5:R-:W-:Y:S01]  /*2730*/  HMMA.16816.F32 R8, R4, R12, R8 ;  /* 0x0000000c0408723c */ /* 0x020fe20000001808 */
[----:B------:R-:W-:Y:S04]  /*2740*/  BSSY.RECONVERGENT B0, `(.L_x_33) ;  /* 0x000001c000007945 */ /* 0x000fe80003800200 */
[----:B------:R-:W-:-:S15]  /*2750*/  @!P1 BRA `(.L_x_34) ;  /* 0x0000000000689947 */ /* 0x000fde0003800000 */
[-C--:B------:R-:W-:Y:S02]  /*2760*/  IABS R6, R3.reuse ;  /* 0x0000000300067213 */ /* 0x080fe40000000000 */
[----:B------:R-:W-:Y:S02]  /*2770*/  IABS R15, R3 ;  /* 0x00000003000f7213 */ /* 0x000fe40000000000 */
[----:B------:R-:W4:Y:S01]  /*2780*/  I2F.RP R7, R6 ;  /* 0x0000000600077306 */ /* 0x000f220000209400 */
[----:B------:R-:W-:Y:S02]  /*2790*/  IABS R12, R2 ;  /* 0x00000002000c7213 */ /* 0x000fe40000000000 */
[----:B------:R-:W-:Y:S01]  /*27a0*/  IMAD.MOV R15, RZ, RZ, -R15 ;  /* 0x000000ffff0f7224 */ /* 0x000fe200078e0a0f */
[----:B------:R-:W-:Y:S02]  /*27b0*/  ISETP.GE.AND P3, PT, R2, RZ, PT ;  /* 0x000000ff0200720c */ /* 0x000fe40003f66270 */
[----:B------:R-:W-:-:S02]  /*27c0*/  ISETP.NE.AND P4, PT, R3, RZ, PT ;  /* 0x000000ff0300720c */ /* 0x000fc40003f85270 */
[----:B----4-:R-:W4:Y:S02]  /*27d0*/  MUFU.RCP R7, R7 ;  /* 0x0000000700077308 */ /* 0x010f240000001000 */
[----:B----4-:R-:W-:-:S06]  /*27e0*/  VIADD R4, R7, 0xffffffe ;  /* 0x0ffffffe07047836 */ /* 0x010fcc0000000000 */
[----:B------:R4:W5:Y:S02]  /*27f0*/  F2I.FTZ.U32.TRUNC.NTZ R5, R4 ;  /* 0x0000000400057305 */ /* 0x000964000021f000 */
[----:B----4-:R-:W-:Y:S01]  /*2800*/  IMAD.MOV.U32 R4, RZ, RZ, RZ ;  /* 0x000000ffff047224 */ /* 0x010fe200078e00ff */
[----:B-----5:R-:W-:-:S05]  /*2810*/  IADD3 R13, PT, PT, RZ, -R5, RZ ;  /* 0x80000005ff0d7210 */ /* 0x020fca0007ffe0ff */
[----:B------:R-:W-:-:S04]  /*2820*/  IMAD R13, R13, R6, RZ ;  /* 0x000000060d0d7224 */ /* 0x000fc800078e02ff */
[----:B------:R-:W-:-:S04]  /*2830*/  IMAD.HI.U32 R13, R5, R13, R4 ;  /* 0x0000000d050d7227 */ /* 0x000fc800078e0004 */
[----:B------:R-:W-:Y:S02]  /*2840*/  IMAD.MOV.U32 R5, RZ, RZ, R15 ;  /* 0x000000ffff057224 */ /* 0x000fe400078e000f */
[----:B------:R-:W-:-:S04]  /*2850*/  IMAD.HI.U32 R13, R13, R12, RZ ;  /* 0x0000000c0d0d7227 */ /* 0x000fc800078e00ff */
[----:B------:R-:W-:Y:S02]  /*2860*/  IMAD R7, R13, R5, R12 ;  /* 0x000000050d077224 */ /* 0x000fe400078e020c */
[----:B------:R-:W4:Y:S03]  /*2870*/  LDC.64 R4, c[0x0][0x398] ;  /* 0x0000e600ff047b82 */ /* 0x000f260000000a00 */
[----:B------:R-:W-:-:S13]  /*2880*/  ISETP.GT.U32.AND P1, PT, R6, R7, PT ;  /* 0x000000070600720c */ /* 0x000fda0003f24070 */
[----:B------:R-:W-:-:S04]  /*2890*/  @!P1 IADD3 R7, PT, PT, R7, -R6, RZ ;  /* 0x8000000607079210 */ /* 0x000fc80007ffe0ff */
[----:B------:R-:W-:-:S13]  /*28a0*/  ISETP.GT.U32.AND P1, PT, R6, R7, PT ;  /* 0x000000070600720c */ /* 0x000fda0003f24070 */
[----:B------:R-:W-:-:S04]  /*28b0*/  @!P1 IMAD.IADD R7, R7, 0x1, -R6 ;  /* 0x0000000107079824 */ /* 0x000fc800078e0a06 */
[----:B------:R-:W-:Y:S01]  /*28c0*/  @!P3 IMAD.MOV R7, RZ, RZ, -R7 ;  /* 0x000000ffff07b224 */ /* 0x000fe200078e0a07 */
[----:B------:R-:W-:-:S05]  /*28d0*/  @!P4 LOP3.LUT R7, RZ, R3, RZ, 0x33, !PT ;  /* 0x00000003ff07c212 */ /* 0x000fca00078e33ff */
[----:B----4-:R-:W-:-:S05]  /*28e0*/  IMAD.WIDE.U32 R4, R7, 0x4, R4 ;  /* 0x0000000407047825 */ /* 0x010fca00078e0004 */
[----:B------:R4:W-:Y:S02]  /*28f0*/  STG.E desc[UR4][R4.64], R8 ;  /* 0x0000000804007986 */ /* 0x0009e4000c101904 */
.L_x_34:
[----:B------:R-:W-:Y:S05]  /*2900*/  BSYNC.RECONVERGENT B0 ;  /* 0x0000000000007941 */ /* 0x000fea0003800200 */
.L_x_33:
[----:B------:R-:W-:Y:S04]  /*2910*/  BSSY.RECONVERGENT B0, `(.L_x_35) ;  /* 0x000001c000007945 */ /* 0x000fe80003800200 */
[----:B------:R-:W-:Y:S05]  /*2920*/  @!P0 BRA `(.L_x_36) ;  /* 0x0000000000688947 */ /* 0x000fea0003800000 */
[-C--:B------:R-:W-:Y:S02]  /*2930*/  IABS R2, R3.reuse ;  /* 0x0000000300027213 */ /* 0x080fe40000000000 */
[----:B----4-:R-:W-:Y:S02]  /*2940*/  IABS R8, R3 ;  /* 0x0000000300087213 */ /* 0x010fe40000000000 */
[----:B------:R-:W4:Y:S01]  /*2950*/  I2F.RP R6, R2 ;  /* 0x0000000200067306 */ /* 0x000f220000209400 */
[----:B------:R-:W-:Y:S02]  /*2960*/  ISETP.GE.AND P1, PT, R16, RZ, PT ;  /* 0x000000ff1000720c */ /* 0x000fe40003f26270 */
[----:B------:R-:W-:Y:S01]  /*2970*/  IMAD.MOV R8, RZ, RZ, -R8 ;  /* 0x000000ffff087224 */ /* 0x000fe200078e0a08 */
[----:B------:R-:W-:-:S04]  /*2980*/  ISETP.NE.AND P3, PT, R3, RZ, PT ;  /* 0x000000ff0300720c */ /* 0x000fc80003f65270 */
[----:B----4-:R-:W4:Y:S02]  /*2990*/  MUFU.RCP R6, R6 ;  /* 0x0000000600067308 */ /* 0x010f240000001000 */
[----:B----4-:R-:W-:Y:S01]  /*29a0*/  VIADD R4, R6, 0xffffffe ;  /* 0x0ffffffe06047836 */ /* 0x010fe20000000000 */
[----:B------:R-:W-:-:S05]  /*29b0*/  IABS R6, R16 ;  /* 0x0000001000067213 */ /* 0x000fca0000000000 */
        /* <DEDUP_REMOVED lines=17> */
.L_x_36:
[----:B------:R-:W-:Y:S05]  /*2ad0*/  BSYNC.RECONVERGENT B0 ;  /* 0x0000000000007941 */ /* 0x000fea0003800200 */
.L_x_35:
        /* <DEDUP_REMOVED lines=28> */
.L_x_38:
[----:B------:R-:W-:Y:S05]  /*2ca0*/  BSYNC.RECONVERGENT B0 ;  /* 0x0000000000007941 */ /* 0x000fea0003800200 */
.L_x_37:
[----:B------:R-:W-:Y:S05]  /*2cb0*/  @!P6 EXIT ;  /* 0x000000000000e94d */ /* 0x000fea0003800000 */
[-C--:B------:R-:W-:Y:S02]  /*2cc0*/  IABS R0, R3.reuse ;  /* 0x0000000300007213 */ /* 0x080fe40000000000 */
[----:B------:R-:W-:Y:S02]  /*2cd0*/  IABS R6, R3 ;  /* 0x0000000300067213 */ /* 0x000fe40000000000 */
[----:B------:R-:W5:Y:S01]  /*2ce0*/  I2F.RP R2, R0 ;  /* 0x0000000000027306 */ /* 0x000f620000209400 */
[----:B------:R-:W-:Y:S02]  /*2cf0*/  ISETP.GE.AND P1, PT, R14, RZ, PT ;  /* 0x000000ff0e00720c */ /* 0x000fe40003f26270 */
[----:B------:R-:W-:Y:S01]  /*2d00*/  IMAD.MOV R6, RZ, RZ, -R6 ;  /* 0x000000ffff067224 */ /* 0x000fe200078e0a06 */
[----:B------:R-:W-:-:S04]  /*2d10*/  ISETP.NE.AND P2, PT, R3, RZ, PT ;  /* 0x000000ff0300720c */ /* 0x000fc80003f45270 */
[----:B-----5:R-:W4:Y:S02]  /*2d20*/  MUFU.RCP R2, R2 ;  /* 0x0000000200027308 */ /* 0x020f240000001000 */
        /* <DEDUP_REMOVED lines=18> */
[----:B------:R-:W-:Y:S01]  /*2e50*/  STG.E desc[UR4][R2.64], R11 ;  /* 0x0000000b02007986 */ /* 0x000fe2000c101904 */
[----:B------:R-:W-:Y:S05]  /*2e60*/  EXIT ;  /* 0x000000000000794d */ /* 0x000fea0003800000 */
.L_x_39:
        /* <DEDUP_REMOVED lines=9> */
.L_x_41:


//--------------------- .nv.shared.reserved.0     --------------------------
	.section	.nv.shared.reserved.0,"aw",@nobits
	.weak		__nv_reservedSMEM_offset_0_alias
	.size		__nv_reservedSMEM_offset_0_alias, 0, 64
	.other		__nv_reservedSMEM_offset_0_alias,@"STO_CUDA_RESERVED_SHARED STV_DEFAULT"
__nv_reservedSMEM_offset_0_alias:
	.zero		0
	.zero		64


//--------------------- .nv.constant0._Z26mma_kernel_m16n8k16_s8_s32ILi16ELi8ELi16EEvPaS0_PiS1_iiiiii --------------------------
	.section	.nv.constant0._Z26mma_kernel_m16n8k16_s8_s32ILi16ELi8ELi16EEvPaS0_PiS1_iiiiii,"a",@progbits
	.sectionflags	@""
	.align	4
.nv.constant0._Z26mma_kernel_m16n8k16_s8_s32ILi16ELi8ELi16EEvPaS0_PiS1_iiiiii:
	.zero		952


//--------------------- .nv.constant0._Z31mma_kernel_m16n8k16_ptx_f16_f32ILi16ELi8ELi16EEvP6__halfS1_PfS2_iiiiii --------------------------
	.section	.nv.constant0._Z31mma_kernel_m16n8k16_ptx_f16_f32ILi16ELi8ELi16EEvP6__halfS1_PfS2_iiiiii,"a",@progbits
	.sectionflags	@""
	.align	4
.nv.constant0._Z31mma_kernel_m16n8k16_ptx_f16_f32ILi16ELi8ELi16EEvP6__halfS1_PfS2_iiiiii:
	.zero		952


//--------------------- SYMBOLS --------------------------

	.type		.nv.reservedSmem.offset0,@object
	.size		.nv.reservedSmem.offset0,0x4
